	.target	sm_90a

	.elftype	@"ET_EXEC"


//--------------------- .note.nv.tkinfo           --------------------------
	.section	.note.nv.tkinfo,"",@"SHT_NOTE"
	.sectionflags	@"SHF_NOTE_NV_TKINFO"
	.tkinfo
        /*0018*/ 	.word	0x00000002
        /*0030*/ 	.string	""
        /*0030*/ 	.string	"ptxas"
        /*0030*/ 	.string	"Cuda compilation tools, release 13.0, V13.0.88"
        /*0030*/ 	.string	"Build cuda_13.0.r13.0/compiler.36424714_0"
        /*0030*/ 	.string	"-arch sm_90a -m 64 "



//--------------------- .note.nv.cuinfo           --------------------------
	.section	.note.nv.cuinfo,"",@"SHT_NOTE"
	.sectionflags	@"SHF_NOTE_NV_CUINFO"
        /*0018*/ 	.short	0x0002
        /*001a*/ 	.short	0x005a
        /*001c*/ 	.short	0x0082
	.zero		2


//--------------------- .nv.info                  --------------------------
	.section	.nv.info,"",@"SHT_CUDA_INFO"
	.align	4


	//----- nvinfo : EIATTR_REGCOUNT
	.align		4
        /*0000*/ 	.byte	0x04, 0x2f
        /*0002*/ 	.short	(.L_15 - .L_14)
	.align		4
.L_14:
        /*0004*/ 	.word	index@(_ZN7cutlass13device_kernelINS_4gemm6kernel13GemmUniversalIN4cute5tupleIJiiiiEEENS1_10collective13CollectiveMmaINS1_34MainloopSm90TmaGmmaWarpSpecializedILi4ENS5_IJNS4_1CILi1EEESB_SB_EEENS1_35KernelTmaWarpSpecializedCooperativeEEENS5_IJNSA_ILi128EEENSA_ILi256EEENSA_ILi64EEEEEENS_10bfloat16_tENS5_IJlSB_lEEESJ_NS5_IJSB_llEEENS4_8TiledMMAINS4_8MMA_AtomIJNS4_4SM904GMMA28MMA_64x256x16_F32BF16BF16_SSILNSP_5MajorE0ELSR_1ELNSP_7ScaleInE1ELSS_1EEEEEENS4_6LayoutINS5_IJNSA_ILi2EEESB_SB_EEENS5_IJSB_NSA_ILi0EEESY_EEEEENS5_IJNS4_10UnderscoreES11_S11_EEEEENS4_13SM90_TMA_LOADENS4_14ComposedLayoutINS4_7SwizzleILi3ELi4ELi3EEENS4_18smem_ptr_flag_bitsILi16EEENSV_INS5_IJNSA_ILi8EEESH_EEENS5_IJSH_SB_EEEEEEEvNS4_8identityES14_NS15_IS17_S19_NSV_INS5_IJSH_S1A_EEENS5_IJSB_SH_EEEEEEEvS1F_EENS_8epilogue10collective6detail29Sm90TmaWarpSpecializedAdapterINS1M_15DefaultEpilogueISJ_SK_SK_NS1L_6thread17LinearCombinationISJ_Li1EffLNS1Q_9ScaleType4KindE0ELNS_15FloatRoundStyleE2ESJ_EENS1_15EpilogueDefaultEEEEEvvEEEEvNT_6ParamsE)
        /*0008*/ 	.word	0x000000a8


	//----- nvinfo : EIATTR_FRAME_SIZE
	.align		4
.L_15:
        /*000c*/ 	.byte	0x04, 0x11
        /*000e*/ 	.short	(.L_17 - .L_16)
	.align		4
.L_16:
        /*0010*/ 	.word	index@(_ZN7cutlass13device_kernelINS_4gemm6kernel13GemmUniversalIN4cute5tupleIJiiiiEEENS1_10collective13CollectiveMmaINS1_34MainloopSm90TmaGmmaWarpSpecializedILi4ENS5_IJNS4_1CILi1EEESB_SB_EEENS1_35KernelTmaWarpSpecializedCooperativeEEENS5_IJNSA_ILi128EEENSA_ILi256EEENSA_ILi64EEEEEENS_10bfloat16_tENS5_IJlSB_lEEESJ_NS5_IJSB_llEEENS4_8TiledMMAINS4_8MMA_AtomIJNS4_4SM904GMMA28MMA_64x256x16_F32BF16BF16_SSILNSP_5MajorE0ELSR_1ELNSP_7ScaleInE1ELSS_1EEEEEENS4_6LayoutINS5_IJNSA_ILi2EEESB_SB_EEENS5_IJSB_NSA_ILi0EEESY_EEEEENS5_IJNS4_10UnderscoreES11_S11_EEEEENS4_13SM90_TMA_LOADENS4_14ComposedLayoutINS4_7SwizzleILi3ELi4ELi3EEENS4_18smem_ptr_flag_bitsILi16EEENSV_INS5_IJNSA_ILi8EEESH_EEENS5_IJSH_SB_EEEEEEEvNS4_8identityES14_NS15_IS17_S19_NSV_INS5_IJSH_S1A_EEENS5_IJSB_SH_EEEEEEEvS1F_EENS_8epilogue10collective6detail29Sm90TmaWarpSpecializedAdapterINS1M_15DefaultEpilogueISJ_SK_SK_NS1L_6thread17LinearCombinationISJ_Li1EffLNS1Q_9ScaleType4KindE0ELNS_15FloatRoundStyleE2ESJ_EENS1_15EpilogueDefaultEEEEEvvEEEEvNT_6ParamsE)
        /*0014*/ 	.word	0x00000000


	//----- nvinfo : EIATTR_MIN_STACK_SIZE
	.align		4
.L_17:
        /*0018*/ 	.byte	0x04, 0x12
        /*001a*/ 	.short	(.L_19 - .L_18)
	.align		4
.L_18:
        /*001c*/ 	.word	index@(_ZN7cutlass13device_kernelINS_4gemm6kernel13GemmUniversalIN4cute5tupleIJiiiiEEENS1_10collective13CollectiveMmaINS1_34MainloopSm90TmaGmmaWarpSpecializedILi4ENS5_IJNS4_1CILi1EEESB_SB_EEENS1_35KernelTmaWarpSpecializedCooperativeEEENS5_IJNSA_ILi128EEENSA_ILi256EEENSA_ILi64EEEEEENS_10bfloat16_tENS5_IJlSB_lEEESJ_NS5_IJSB_llEEENS4_8TiledMMAINS4_8MMA_AtomIJNS4_4SM904GMMA28MMA_64x256x16_F32BF16BF16_SSILNSP_5MajorE0ELSR_1ELNSP_7ScaleInE1ELSS_1EEEEEENS4_6LayoutINS5_IJNSA_ILi2EEESB_SB_EEENS5_IJSB_NSA_ILi0EEESY_EEEEENS5_IJNS4_10UnderscoreES11_S11_EEEEENS4_13SM90_TMA_LOADENS4_14ComposedLayoutINS4_7SwizzleILi3ELi4ELi3EEENS4_18smem_ptr_flag_bitsILi16EEENSV_INS5_IJNSA_ILi8EEESH_EEENS5_IJSH_SB_EEEEEEEvNS4_8identityES14_NS15_IS17_S19_NSV_INS5_IJSH_S1A_EEENS5_IJSB_SH_EEEEEEEvS1F_EENS_8epilogue10collective6detail29Sm90TmaWarpSpecializedAdapterINS1M_15DefaultEpilogueISJ_SK_SK_NS1L_6thread17LinearCombinationISJ_Li1EffLNS1Q_9ScaleType4KindE0ELNS_15FloatRoundStyleE2ESJ_EENS1_15EpilogueDefaultEEEEEvvEEEEvNT_6ParamsE)
        /*0020*/ 	.word	0x00000000
.L_19:


//--------------------- .nv.compat                --------------------------
	.section	.nv.compat,"",@"SHT_CUDA_COMPAT_INFO"
	.align	4
        /*0000*/ 	.byte	0x02, 0x09, 0x01, 0x00, 0x02, 0x02, 0x04, 0x00, 0x02, 0x05, 0x05, 0x00, 0x03, 0x07, 0x01, 0x01
        /*0010*/ 	.byte	0x02, 0x03, 0x01, 0x00, 0x02, 0x06, 0x01, 0x00, 0x04, 0x0b, 0x08, 0x00, 0x00, 0x00, 0x00, 0x00
        /*0020*/ 	.byte	0x00, 0x00, 0x00, 0x00


//--------------------- .nv.info._ZN7cutlass13device_kernelINS_4gemm6kernel13GemmUniversalIN4cute5tupleIJiiiiEEENS1_10collective13CollectiveMmaINS1_34MainloopSm90TmaGmmaWarpSpecializedILi4ENS5_IJNS4_1CILi1EEESB_SB_EEENS1_35KernelTmaWarpSpecializedCooperativeEEENS5_IJNSA_ILi128EEENSA_ILi256EEENSA_ILi64EEEEEENS_10bfloat16_tENS5_IJlSB_lEEESJ_NS5_IJSB_llEEENS4_8TiledMMAINS4_8MMA_AtomIJNS4_4SM904GMMA28MMA_64x256x16_F32BF16BF16_SSILNSP_5MajorE0ELSR_1ELNSP_7ScaleInE1ELSS_1EEEEEENS4_6LayoutINS5_IJNSA_ILi2EEESB_SB_EEENS5_IJSB_NSA_ILi0EEESY_EEEEENS5_IJNS4_10UnderscoreES11_S11_EEEEENS4_13SM90_TMA_LOADENS4_14ComposedLayoutINS4_7SwizzleILi3ELi4ELi3EEENS4_18smem_ptr_flag_bitsILi16EEENSV_INS5_IJNSA_ILi8EEESH_EEENS5_IJSH_SB_EEEEEEEvNS4_8identityES14_NS15_IS17_S19_NSV_INS5_IJSH_S1A_EEENS5_IJSB_SH_EEEEEEEvS1F_EENS_8epilogue10collective6detail29Sm90TmaWarpSpecializedAdapterINS1M_15DefaultEpilogueISJ_SK_SK_NS1L_6thread17LinearCombinationISJ_Li1EffLNS1Q_9ScaleType4KindE0ELNS_15FloatRoundStyleE2ESJ_EENS1_15EpilogueDefaultEEEEEvvEEEEvNT_6ParamsE --------------------------
	.section	.nv.info._ZN7cutlass13device_kernelINS_4gemm6kernel13GemmUniversalIN4cute5tupleIJiiiiEEENS1_10collective13CollectiveMmaINS1_34MainloopSm90TmaGmmaWarpSpecializedILi4ENS5_IJNS4_1CILi1EEESB_SB_EEENS1_35KernelTmaWarpSpecializedCooperativeEEENS5_IJNSA_ILi128EEENSA_ILi256EEENSA_ILi64EEEEEENS_10bfloat16_tENS5_IJlSB_lEEESJ_NS5_IJSB_llEEENS4_8TiledMMAINS4_8MMA_AtomIJNS4_4SM904GMMA28MMA_64x256x16_F32BF16BF16_SSILNSP_5MajorE0ELSR_1ELNSP_7ScaleInE1ELSS_1EEEEEENS4_6LayoutINS5_IJNSA_ILi2EEESB_SB_EEENS5_IJSB_NSA_ILi0EEESY_EEEEENS5_IJNS4_10UnderscoreES11_S11_EEEEENS4_13SM90_TMA_LOADENS4_14ComposedLayoutINS4_7SwizzleILi3ELi4ELi3EEENS4_18smem_ptr_flag_bitsILi16EEENSV_INS5_IJNSA_ILi8EEESH_EEENS5_IJSH_SB_EEEEEEEvNS4_8identityES14_NS15_IS17_S19_NSV_INS5_IJSH_S1A_EEENS5_IJSB_SH_EEEEEEEvS1F_EENS_8epilogue10collective6detail29Sm90TmaWarpSpecializedAdapterINS1M_15DefaultEpilogueISJ_SK_SK_NS1L_6thread17LinearCombinationISJ_Li1EffLNS1Q_9ScaleType4KindE0ELNS_15FloatRoundStyleE2ESJ_EENS1_15EpilogueDefaultEEEEEvvEEEEvNT_6ParamsE,"",@"SHT_CUDA_INFO"
	.sectionflags	@""
	.align	4


	//----- nvinfo : EIATTR_CUDA_API_VERSION
	.align		4
        /*0000*/ 	.byte	0x04, 0x37
        /*0002*/ 	.short	(.L_21 - .L_20)
.L_20:
        /*0004*/ 	.word	0x00000082


	//----- nvinfo : EIATTR_KPARAM_INFO
	.align		4
.L_21:
        /*0008*/ 	.byte	0x04, 0x17
        /*000a*/ 	.short	(.L_23 - .L_22)
.L_22:
        /*000c*/ 	.word	0x00000000
        /*0010*/ 	.short	0x0000
        /*0012*/ 	.short	0x0070
        /*0014*/ 	.byte	0x00, 0xf0, 0x01, 0x10


	//----- nvinfo : EIATTR_SPARSE_MMA_MASK
	.align		4
.L_23:
        /*0018*/ 	.byte	0x03, 0x50
        /*001a*/ 	.short	0x0000


	//----- nvinfo : EIATTR_MAXREG_COUNT
	.align		4
        /*001c*/ 	.byte	0x03, 0x1b
        /*001e*/ 	.short	0x00a8


	//----- nvinfo : EIATTR_NUM_BARRIERS
	.align		4
        /*0020*/ 	.byte	0x02, 0x4c
        /*0022*/ 	.byte	0x01
	.zero		1


	//----- nvinfo : EIATTR_EXTERNS
	.align		4
        /*0024*/ 	.byte	0x04, 0x0f
        /*0026*/ 	.short	(.L_25 - .L_24)


	//   ....[0]....
	.align		4
.L_24:
        /*0028*/ 	.word	index@(__assertfail)


	//----- nvinfo : EIATTR_MERCURY_ISA_VERSION
	.align		4
.L_25:
        /*002c*/ 	.byte	0x03, 0x5f
        /*002e*/ 	.short	0x0101


	//----- nvinfo : EIATTR_INT_WARP_WIDE_INSTR_OFFSETS
	.align		4
        /*0030*/ 	.byte	0x04, 0x31
        /*0032*/ 	.short	(.L_27 - .L_26)


	//   ....[0]....
.L_26:
        /*0034*/ 	.word	0x000003b0


	//   ....[1]....
        /*0038*/ 	.word	0x000003e0


	//   ....[2]....
        /*003c*/ 	.word	0x000004c0


	//----- nvinfo : EIATTR_COOP_GROUP_MASK_REGIDS
	.align		4
.L_27:
        /*0040*/ 	.byte	0x04, 0x29
        /*0042*/ 	.short	(.L_29 - .L_28)


	//   ....[0]....
.L_28:
        /*0044*/ 	.word	0xffffffff


	//   ....[1]....
        /*0048*/ 	.word	0xffffffff


	//   ....[2]....
        /*004c*/ 	.word	0xffffffff


	//   ....[3]....
        /*0050*/ 	.word	0xffffffff


	//   ....[4]....
        /*0054*/ 	.word	0xffffffff


	//----- nvinfo : EIATTR_COOP_GROUP_INSTR_OFFSETS
	.align		4
.L_29:
        /*0058*/ 	.byte	0x04, 0x28
        /*005a*/ 	.short	(.L_31 - .L_30)


	//   ....[0]....
.L_30:
        /*005c*/ 	.word	0x00000060


	//   ....[1]....
        /*0060*/ 	.word	0x00000070


	//   ....[2]....
        /*0064*/ 	.word	0x00000130


	//   ....[3]....
        /*0068*/ 	.word	0x000002c0


	//   ....[4]....
        /*006c*/ 	.word	0x00000f70


	//----- nvinfo : EIATTR_REG_RECONFIG
	.align		4
.L_31:
        /*0070*/ 	.byte	0x01, 0x54
	.zero		2


	//----- nvinfo : EIATTR_SYSCALL_OFFSETS
	.align		4
        /*0074*/ 	.byte	0x04, 0x46
        /*0076*/ 	.short	(.L_33 - .L_32)


	//   ....[0]....
.L_32:
        /*0078*/ 	.word	0x00001130


	//----- nvinfo : EIATTR_MBARRIER_INSTR_OFFSETS
	.align		4
.L_33:
        /*007c*/ 	.byte	0x04, 0x39
        /*007e*/ 	.short	(.L_35 - .L_34)


	//   ....[0]....
.L_34:
        /*0080*/ 	.word	0x00000230
        /*0084*/ 	.word	0x000000ff
        /*0088*/ 	.word	0x00000000
        /*008c*/ 	.short	0x0100
        /*008e*/ 	.byte	0x08
	.zero		1


	//   ....[1]....
        /*0090*/ 	.word	0x00000240
        /*0094*/ 	.word	0x000000ff
        /*0098*/ 	.word	0x00000020
        /*009c*/ 	.short	0x0100
        /*009e*/ 	.byte	0x08
	.zero		1


	//   ....[2]....
        /*00a0*/ 	.word	0x00000250
        /*00a4*/ 	.word	0x000000ff
        /*00a8*/ 	.word	0x00000008
        /*00ac*/ 	.short	0x0100
        /*00ae*/ 	.byte	0x08
	.zero		1


	//   ....[3]....
        /*00b0*/ 	.word	0x00000260
        /*00b4*/ 	.word	0x000000ff
        /*00b8*/ 	.word	0x00000028
        /*00bc*/ 	.short	0x0100
        /*00be*/ 	.byte	0x08
	.zero		1


	//   ....[4]....
        /*00c0*/ 	.word	0x00000270
        /*00c4*/ 	.word	0x000000ff
        /*00c8*/ 	.word	0x00000010
        /*00cc*/ 	.short	0x0100
        /*00ce*/ 	.byte	0x08
	.zero		1


	//   ....[5]....
        /*00d0*/ 	.word	0x00000280
        /*00d4*/ 	.word	0x000000ff
        /*00d8*/ 	.word	0x00000030
        /*00dc*/ 	.short	0x0100
        /*00de*/ 	.byte	0x08
	.zero		1


	//   ....[6]....
        /*00e0*/ 	.word	0x00000290
        /*00e4*/ 	.word	0x000000ff
        /*00e8*/ 	.word	0x00000018
        /*00ec*/ 	.short	0x0100
        /*00ee*/ 	.byte	0x08
	.zero		1


	//   ....[7]....
        /*00f0*/ 	.word	0x000002a0
        /*00f4*/ 	.word	0x000000ff
        /*00f8*/ 	.word	0x00000038
        /*00fc*/ 	.short	0x0100
        /*00fe*/ 	.byte	0x08
	.zero		1


	//   ....[8]....
        /*0100*/ 	.word	0x00000530
        /*0104*/ 	.word	0x000000ff
        /*0108*/ 	.word	0x00000050
        /*010c*/ 	.short	0x0100
        /*010e*/ 	.byte	0x06
	.zero		1


	//   ....[9]....
        /*0110*/ 	.word	0x00000590
        /*0114*/ 	.word	0x000000ff
        /*0118*/ 	.word	0x00000058
        /*011c*/ 	.short	0x0100
        /*011e*/ 	.byte	0x06
	.zero		1


	//   ....[10]....
        /*0120*/ 	.word	0x000011b0
        /*0124*/ 	.word	0x00000003
        /*0128*/ 	.word	0x00000000
        /*012c*/ 	.short	0x010a
        /*012e*/ 	.byte	0x3f
	.zero		1


	//   ....[11]....
        /*0130*/ 	.word	0x000011f0
        /*0134*/ 	.word	0x00000003
        /*0138*/ 	.word	0x00000000
        /*013c*/ 	.short	0x010a
        /*013e*/ 	.byte	0x3f
	.zero		1


	//   ....[12]....
        /*0140*/ 	.word	0x000015c0
        /*0144*/ 	.word	0x000000ff
        /*0148*/ 	.word	0x00000000
        /*014c*/ 	.short	0x010a
        /*014e*/ 	.byte	0x08
	.zero		1


	//   ....[13]....
        /*0150*/ 	.word	0x00001600
        /*0154*/ 	.word	0x000000ff
        /*0158*/ 	.word	0x00000000
        /*015c*/ 	.short	0x010a
        /*015e*/ 	.byte	0x08
	.zero		1


	//   ....[14]....
        /*0160*/ 	.word	0x00001890
        /*0164*/ 	.word	0x000000ff
        /*0168*/ 	.word	0x00000000
        /*016c*/ 	.short	0x0101
        /*016e*/ 	.byte	0x08
	.zero		1


	//   ....[15]....
        /*0170*/ 	.word	0x00001a70
        /*0174*/ 	.word	0x000000ff
        /*0178*/ 	.word	0x00000000
        /*017c*/ 	.short	0x0101
        /*017e*/ 	.byte	0x04
	.zero		1


	//   ....[16]....
        /*0180*/ 	.word	0x0000a930
        /*0184*/ 	.word	0x0000000c
        /*0188*/ 	.word	0x00000020
        /*018c*/ 	.short	0x010a
        /*018e*/ 	.byte	0x3f
	.zero		1


	//   ....[17]....
        /*0190*/ 	.word	0x0000ae10
        /*0194*/ 	.word	0x00000005
        /*0198*/ 	.word	0x00000058
        /*019c*/ 	.short	0x0101
        /*019e*/ 	.byte	0x3f
	.zero		1


	//   ....[18]....
        /*01a0*/ 	.word	0x0000b510
        /*01a4*/ 	.word	0x00000007
        /*01a8*/ 	.word	0x00000000
        /*01ac*/ 	.short	0x010a
        /*01ae*/ 	.byte	0x3f
	.zero		1


	//   ....[19]....
        /*01b0*/ 	.word	0x0000b590
        /*01b4*/ 	.word	0x00000006
        /*01b8*/ 	.word	0x00000000
        /*01bc*/ 	.short	0x010a
        /*01be*/ 	.byte	0x3f
	.zero		1


	//   ....[20]....
        /*01c0*/ 	.word	0x0000b620
        /*01c4*/ 	.word	0x00000007
        /*01c8*/ 	.word	0x00000000
        /*01cc*/ 	.short	0x010a
        /*01ce*/ 	.byte	0x3f
	.zero		1


	//   ....[21]....
        /*01d0*/ 	.word	0x0000b6b0
        /*01d4*/ 	.word	0x00000005
        /*01d8*/ 	.word	0x00000000
        /*01dc*/ 	.short	0x010a
        /*01de*/ 	.byte	0x3f
	.zero		1


	//   ....[22]....
        /*01e0*/ 	.word	0x0000b710
        /*01e4*/ 	.word	0x00000003
        /*01e8*/ 	.word	0x00000000
        /*01ec*/ 	.short	0x010a
        /*01ee*/ 	.byte	0x3f
	.zero		1


	//   ....[23]....
        /*01f0*/ 	.word	0x0000b770
        /*01f4*/ 	.word	0x00000004
        /*01f8*/ 	.word	0x00000000
        /*01fc*/ 	.short	0x010a
        /*01fe*/ 	.byte	0x3f
	.zero		1


	//   ....[24]....
        /*0200*/ 	.word	0x0000b840
        /*0204*/ 	.word	0x0000000c
        /*0208*/ 	.word	0x00000020
        /*020c*/ 	.short	0x010a
        /*020e*/ 	.byte	0x3f
	.zero		1


	//   ....[25]....
        /*0210*/ 	.word	0x0000b910
        /*0214*/ 	.word	0x00000007
        /*0218*/ 	.word	0x00000000
        /*021c*/ 	.short	0x010a
        /*021e*/ 	.byte	0x3f
	.zero		1


	//   ....[26]....
        /*0220*/ 	.word	0x0000b960
        /*0224*/ 	.word	0x00000006
        /*0228*/ 	.word	0x00000000
        /*022c*/ 	.short	0x010a
        /*022e*/ 	.byte	0x3f
	.zero		1


	//   ....[27]....
        /*0230*/ 	.word	0x0000b9b0
        /*0234*/ 	.word	0x00000007
        /*0238*/ 	.word	0x00000000
        /*023c*/ 	.short	0x010a
        /*023e*/ 	.byte	0x3f
	.zero		1


	//----- nvinfo : EIATTR_NUM_MBARRIERS
	.align		4
.L_35:
        /*0240*/ 	.byte	0x03, 0x38
        /*0242*/ 	.short	0x000a


	//----- nvinfo : EIATTR_EXIT_INSTR_OFFSETS
	.align		4
        /*0244*/ 	.byte	0x04, 0x1c
        /*0246*/ 	.short	(.L_37 - .L_36)


	//   ....[0]....
.L_36:
        /*0248*/ 	.word	0x000005e0


	//   ....[1]....
        /*024c*/ 	.word	0x00000ea0


	//   ....[2]....
        /*0250*/ 	.word	0x00009f60


	//   ....[3]....
        /*0254*/ 	.word	0x0000a590


	//   ....[4]....
        /*0258*/ 	.word	0x0000b700


	//----- nvinfo : EIATTR_MAX_THREADS
	.align		4
.L_37:
        /*025c*/ 	.byte	0x04, 0x05
        /*025e*/ 	.short	(.L_39 - .L_38)
.L_38:
        /*0260*/ 	.word	0x00000180
        /*0264*/ 	.word	0x00000001
        /*0268*/ 	.word	0x00000001


	//----- nvinfo : EIATTR_CRS_STACK_SIZE
	.align		4
.L_39:
        /*026c*/ 	.byte	0x04, 0x1e
        /*026e*/ 	.short	(.L_41 - .L_40)
.L_40:
        /*0270*/ 	.word	0x00000000


	//----- nvinfo : EIATTR_CBANK_PARAM_SIZE
	.align		4
.L_41:
        /*0274*/ 	.byte	0x03, 0x19
        /*0276*/ 	.short	0x0470


	//----- nvinfo : EIATTR_PARAM_CBANK
	.align		4
        /*0278*/ 	.byte	0x04, 0x0a
        /*027a*/ 	.short	(.L_43 - .L_42)
	.align		4
.L_42:
        /*027c*/ 	.word	index@(.nv.constant0._ZN7cutlass13device_kernelINS_4gemm6kernel13GemmUniversalIN4cute5tupleIJiiiiEEENS1_10collective13CollectiveMmaINS1_34MainloopSm90TmaGmmaWarpSpecializedILi4ENS5_IJNS4_1CILi1EEESB_SB_EEENS1_35KernelTmaWarpSpecializedCooperativeEEENS5_IJNSA_ILi128EEENSA_ILi256EEENSA_ILi64EEEEEENS_10bfloat16_tENS5_IJlSB_lEEESJ_NS5_IJSB_llEEENS4_8TiledMMAINS4_8MMA_AtomIJNS4_4SM904GMMA28MMA_64x256x16_F32BF16BF16_SSILNSP_5MajorE0ELSR_1ELNSP_7ScaleInE1ELSS_1EEEEEENS4_6LayoutINS5_IJNSA_ILi2EEESB_SB_EEENS5_IJSB_NSA_ILi0EEESY_EEEEENS5_IJNS4_10UnderscoreES11_S11_EEEEENS4_13SM90_TMA_LOADENS4_14ComposedLayoutINS4_7SwizzleILi3ELi4ELi3EEENS4_18smem_ptr_flag_bitsILi16EEENSV_INS5_IJNSA_ILi8EEESH_EEENS5_IJSH_SB_EEEEEEEvNS4_8identityES14_NS15_IS17_S19_NSV_INS5_IJSH_S1A_EEENS5_IJSB_SH_EEEEEEEvS1F_EENS_8epilogue10collective6detail29Sm90TmaWarpSpecializedAdapterINS1M_15DefaultEpilogueISJ_SK_SK_NS1L_6thread17LinearCombinationISJ_Li1EffLNS1Q_9ScaleType4KindE0ELNS_15FloatRoundStyleE2ESJ_EENS1_15EpilogueDefaultEEEEEvvEEEEvNT_6ParamsE)
        /*0280*/ 	.short	0x0210
        /*0282*/ 	.short	0x0470


	//----- nvinfo : EIATTR_SW_WAR
	.align		4
.L_43:
        /*0284*/ 	.byte	0x04, 0x36
        /*0286*/ 	.short	(.L_45 - .L_44)
.L_44:
        /*0288*/ 	.word	0x00000008
.L_45:


//--------------------- .nv.callgraph             --------------------------
	.section	.nv.callgraph,"",@"SHT_CUDA_CALLGRAPH"
	.align	4
	.sectionentsize	8
	.align		4
        /*0000*/ 	.word	0x00000000
	.align		4
        /*0004*/ 	.word	0xffffffff
	.align		4
        /*0008*/ 	.word	index@(_ZN7cutlass13device_kernelINS_4gemm6kernel13GemmUniversalIN4cute5tupleIJiiiiEEENS1_10collective13CollectiveMmaINS1_34MainloopSm90TmaGmmaWarpSpecializedILi4ENS5_IJNS4_1CILi1EEESB_SB_EEENS1_35KernelTmaWarpSpecializedCooperativeEEENS5_IJNSA_ILi128EEENSA_ILi256EEENSA_ILi64EEEEEENS_10bfloat16_tENS5_IJlSB_lEEESJ_NS5_IJSB_llEEENS4_8TiledMMAINS4_8MMA_AtomIJNS4_4SM904GMMA28MMA_64x256x16_F32BF16BF16_SSILNSP_5MajorE0ELSR_1ELNSP_7ScaleInE1ELSS_1EEEEEENS4_6LayoutINS5_IJNSA_ILi2EEESB_SB_EEENS5_IJSB_NSA_ILi0EEESY_EEEEENS5_IJNS4_10UnderscoreES11_S11_EEEEENS4_13SM90_TMA_LOADENS4_14ComposedLayoutINS4_7SwizzleILi3ELi4ELi3EEENS4_18smem_ptr_flag_bitsILi16EEENSV_INS5_IJNSA_ILi8EEESH_EEENS5_IJSH_SB_EEEEEEEvNS4_8identityES14_NS15_IS17_S19_NSV_INS5_IJSH_S1A_EEENS5_IJSB_SH_EEEEEEEvS1F_EENS_8epilogue10collective6detail29Sm90TmaWarpSpecializedAdapterINS1M_15DefaultEpilogueISJ_SK_SK_NS1L_6thread17LinearCombinationISJ_Li1EffLNS1Q_9ScaleType4KindE0ELNS_15FloatRoundStyleE2ESJ_EENS1_15EpilogueDefaultEEEEEvvEEEEvNT_6ParamsE)
	.align		4
        /*000c*/ 	.word	index@(__assertfail)
	.align		4
        /*0010*/ 	.word	0x00000000
	.align		4
        /*0014*/ 	.word	0xfffffffe
	.align		4
        /*0018*/ 	.word	0x00000000
	.align		4
        /*001c*/ 	.word	0xfffffffd
	.align		4
        /*0020*/ 	.word	0x00000000
	.align		4
        /*0024*/ 	.word	0xfffffffc


//--------------------- .nv.constant4             --------------------------
	.section	.nv.constant4,"a",@progbits
	.align	8
	.align		8
.nv.constant4:
        /*0000*/ 	.dword	__assertfail
	.align		8
        /*0008*/ 	.dword	__unnamed_1
	.align		8
        /*0010*/ 	.dword	_ZN39_INTERNAL_49d48073_4_k_cu_57285455_27984cuda3std3__45__cpo5beginE
	.align		8
        /*0018*/ 	.dword	_ZN39_INTERNAL_49d48073_4_k_cu_57285455_27984cuda3std3__45__cpo3endE
	.align		8
        /*0020*/ 	.dword	_ZN39_INTERNAL_49d48073_4_k_cu_57285455_27984cuda3std3__45__cpo6cbeginE
	.align		8
        /*0028*/ 	.dword	_ZN39_INTERNAL_49d48073_4_k_cu_57285455_27984cuda3std3__45__cpo4cendE
	.align		8
        /*0030*/ 	.dword	_ZN39_INTERNAL_49d48073_4_k_cu_57285455_27984cuda3std3__441_GLOBAL__N__49d48073_4_k_cu_57285455_27986ignoreE
	.align		8
        /*0038*/ 	.dword	_ZN39_INTERNAL_49d48073_4_k_cu_57285455_27984cuda3std3__419piecewise_constructE
	.align		8
        /*0040*/ 	.dword	_ZN39_INTERNAL_49d48073_4_k_cu_57285455_27984cuda3std3__48in_placeE
	.align		8
        /*0048*/ 	.dword	_ZN39_INTERNAL_49d48073_4_k_cu_57285455_27984cuda3std6ranges3__45__cpo4swapE
	.align		8
        /*0050*/ 	.dword	_ZN39_INTERNAL_49d48073_4_k_cu_57285455_27984cuda3std6ranges3__45__cpo9iter_moveE
	.align		8
        /*0058*/ 	.dword	_ZN39_INTERNAL_49d48073_4_k_cu_57285455_27984cute7productE
	.align		8
        /*0060*/ 	.dword	_ZN39_INTERNAL_49d48073_4_k_cu_57285455_27984cute1_E
	.align		8
        /*0068*/ 	.dword	$str$22
	.align		8
        /*0070*/ 	.dword	$str$23


//--------------------- .text._ZN7cutlass13device_kernelINS_4gemm6kernel13GemmUniversalIN4cute5tupleIJiiiiEEENS1_10collective13CollectiveMmaINS1_34MainloopSm90TmaGmmaWarpSpecializedILi4ENS5_IJNS4_1CILi1EEESB_SB_EEENS1_35KernelTmaWarpSpecializedCooperativeEEENS5_IJNSA_ILi128EEENSA_ILi256EEENSA_ILi64EEEEEENS_10bfloat16_tENS5_IJlSB_lEEESJ_NS5_IJSB_llEEENS4_8TiledMMAINS4_8MMA_AtomIJNS4_4SM904GMMA28MMA_64x256x16_F32BF16BF16_SSILNSP_5MajorE0ELSR_1ELNSP_7ScaleInE1ELSS_1EEEEEENS4_6LayoutINS5_IJNSA_ILi2EEESB_SB_EEENS5_IJSB_NSA_ILi0EEESY_EEEEENS5_IJNS4_10UnderscoreES11_S11_EEEEENS4_13SM90_TMA_LOADENS4_14ComposedLayoutINS4_7SwizzleILi3ELi4ELi3EEENS4_18smem_ptr_flag_bitsILi16EEENSV_INS5_IJNSA_ILi8EEESH_EEENS5_IJSH_SB_EEEEEEEvNS4_8identityES14_NS15_IS17_S19_NSV_INS5_IJSH_S1A_EEENS5_IJSB_SH_EEEEEEEvS1F_EENS_8epilogue10collective6detail29Sm90TmaWarpSpecializedAdapterINS1M_15DefaultEpilogueISJ_SK_SK_NS1L_6thread17LinearCombinationISJ_Li1EffLNS1Q_9ScaleType4KindE0ELNS_15FloatRoundStyleE2ESJ_EENS1_15EpilogueDefaultEEEEEvvEEEEvNT_6ParamsE --------------------------
	.section	.text._ZN7cutlass13device_kernelINS_4gemm6kernel13GemmUniversalIN4cute5tupleIJiiiiEEENS1_10collective13CollectiveMmaINS1_34MainloopSm90TmaGmmaWarpSpecializedILi4ENS5_IJNS4_1CILi1EEESB_SB_EEENS1_35KernelTmaWarpSpecializedCooperativeEEENS5_IJNSA_ILi128EEENSA_ILi256EEENSA_ILi64EEEEEENS_10bfloat16_tENS5_IJlSB_lEEESJ_NS5_IJSB_llEEENS4_8TiledMMAINS4_8MMA_AtomIJNS4_4SM904GMMA28MMA_64x256x16_F32BF16BF16_SSILNSP_5MajorE0ELSR_1ELNSP_7ScaleInE1ELSS_1EEEEEENS4_6LayoutINS5_IJNSA_ILi2EEESB_SB_EEENS5_IJSB_NSA_ILi0EEESY_EEEEENS5_IJNS4_10UnderscoreES11_S11_EEEEENS4_13SM90_TMA_LOADENS4_14ComposedLayoutINS4_7SwizzleILi3ELi4ELi3EEENS4_18smem_ptr_flag_bitsILi16EEENSV_INS5_IJNSA_ILi8EEESH_EEENS5_IJSH_SB_EEEEEEEvNS4_8identityES14_NS15_IS17_S19_NSV_INS5_IJSH_S1A_EEENS5_IJSB_SH_EEEEEEEvS1F_EENS_8epilogue10collective6detail29Sm90TmaWarpSpecializedAdapterINS1M_15DefaultEpilogueISJ_SK_SK_NS1L_6thread17LinearCombinationISJ_Li1EffLNS1Q_9ScaleType4KindE0ELNS_15FloatRoundStyleE2ESJ_EENS1_15EpilogueDefaultEEEEEvvEEEEvNT_6ParamsE,"ax",@progbits
	.align	128
.text._ZN7cutlass13device_kernelINS_4gemm6kernel13GemmUniversalIN4cute5tupleIJiiiiEEENS1_10collective13CollectiveMmaINS1_34MainloopSm90TmaGmmaWarpSpecializedILi4ENS5_IJNS4_1CILi1EEESB_SB_EEENS1_35KernelTmaWarpSpecializedCooperativeEEENS5_IJNSA_ILi128EEENSA_ILi256EEENSA_ILi64EEEEEENS_10bfloat16_tENS5_IJlSB_lEEESJ_NS5_IJSB_llEEENS4_8TiledMMAINS4_8MMA_AtomIJNS4_4SM904GMMA28MMA_64x256x16_F32BF16BF16_SSILNSP_5MajorE0ELSR_1ELNSP_7ScaleInE1ELSS_1EEEEEENS4_6LayoutINS5_IJNSA_ILi2EEESB_SB_EEENS5_IJSB_NSA_ILi0EEESY_EEEEENS5_IJNS4_10UnderscoreES11_S11_EEEEENS4_13SM90_TMA_LOADENS4_14ComposedLayoutINS4_7SwizzleILi3ELi4ELi3EEENS4_18smem_ptr_flag_bitsILi16EEENSV_INS5_IJNSA_ILi8EEESH_EEENS5_IJSH_SB_EEEEEEEvNS4_8identityES14_NS15_IS17_S19_NSV_INS5_IJSH_S1A_EEENS5_IJSB_SH_EEEEEEEvS1F_EENS_8epilogue10collective6detail29Sm90TmaWarpSpecializedAdapterINS1M_15DefaultEpilogueISJ_SK_SK_NS1L_6thread17LinearCombinationISJ_Li1EffLNS1Q_9ScaleType4KindE0ELNS_15FloatRoundStyleE2ESJ_EENS1_15EpilogueDefaultEEEEEvvEEEEvNT_6ParamsE:
        .type           _ZN7cutlass13device_kernelINS_4gemm6kernel13GemmUniversalIN4cute5tupleIJiiiiEEENS1_10collective13CollectiveMmaINS1_34MainloopSm90TmaGmmaWarpSpecializedILi4ENS5_IJNS4_1CILi1EEESB_SB_EEENS1_35KernelTmaWarpSpecializedCooperativeEEENS5_IJNSA_ILi128EEENSA_ILi256EEENSA_ILi64EEEEEENS_10bfloat16_tENS5_IJlSB_lEEESJ_NS5_IJSB_llEEENS4_8TiledMMAINS4_8MMA_AtomIJNS4_4SM904GMMA28MMA_64x256x16_F32BF16BF16_SSILNSP_5MajorE0ELSR_1ELNSP_7ScaleInE1ELSS_1EEEEEENS4_6LayoutINS5_IJNSA_ILi2EEESB_SB_EEENS5_IJSB_NSA_ILi0EEESY_EEEEENS5_IJNS4_10UnderscoreES11_S11_EEEEENS4_13SM90_TMA_LOADENS4_14ComposedLayoutINS4_7SwizzleILi3ELi4ELi3EEENS4_18smem_ptr_flag_bitsILi16EEENSV_INS5_IJNSA_ILi8EEESH_EEENS5_IJSH_SB_EEEEEEEvNS4_8identityES14_NS15_IS17_S19_NSV_INS5_IJSH_S1A_EEENS5_IJSB_SH_EEEEEEEvS1F_EENS_8epilogue10collective6detail29Sm90TmaWarpSpecializedAdapterINS1M_15DefaultEpilogueISJ_SK_SK_NS1L_6thread17LinearCombinationISJ_Li1EffLNS1Q_9ScaleType4KindE0ELNS_15FloatRoundStyleE2ESJ_EENS1_15EpilogueDefaultEEEEEvvEEEEvNT_6ParamsE,@function
        .size           _ZN7cutlass13device_kernelINS_4gemm6kernel13GemmUniversalIN4cute5tupleIJiiiiEEENS1_10collective13CollectiveMmaINS1_34MainloopSm90TmaGmmaWarpSpecializedILi4ENS5_IJNS4_1CILi1EEESB_SB_EEENS1_35KernelTmaWarpSpecializedCooperativeEEENS5_IJNSA_ILi128EEENSA_ILi256EEENSA_ILi64EEEEEENS_10bfloat16_tENS5_IJlSB_lEEESJ_NS5_IJSB_llEEENS4_8TiledMMAINS4_8MMA_AtomIJNS4_4SM904GMMA28MMA_64x256x16_F32BF16BF16_SSILNSP_5MajorE0ELSR_1ELNSP_7ScaleInE1ELSS_1EEEEEENS4_6LayoutINS5_IJNSA_ILi2EEESB_SB_EEENS5_IJSB_NSA_ILi0EEESY_EEEEENS5_IJNS4_10UnderscoreES11_S11_EEEEENS4_13SM90_TMA_LOADENS4_14ComposedLayoutINS4_7SwizzleILi3ELi4ELi3EEENS4_18smem_ptr_flag_bitsILi16EEENSV_INS5_IJNSA_ILi8EEESH_EEENS5_IJSH_SB_EEEEEEEvNS4_8identityES14_NS15_IS17_S19_NSV_INS5_IJSH_S1A_EEENS5_IJSB_SH_EEEEEEEvS1F_EENS_8epilogue10collective6detail29Sm90TmaWarpSpecializedAdapterINS1M_15DefaultEpilogueISJ_SK_SK_NS1L_6thread17LinearCombinationISJ_Li1EffLNS1Q_9ScaleType4KindE0ELNS_15FloatRoundStyleE2ESJ_EENS1_15EpilogueDefaultEEEEEvvEEEEvNT_6ParamsE,(.L_x_322 - _ZN7cutlass13device_kernelINS_4gemm6kernel13GemmUniversalIN4cute5tupleIJiiiiEEENS1_10collective13CollectiveMmaINS1_34MainloopSm90TmaGmmaWarpSpecializedILi4ENS5_IJNS4_1CILi1EEESB_SB_EEENS1_35KernelTmaWarpSpecializedCooperativeEEENS5_IJNSA_ILi128EEENSA_ILi256EEENSA_ILi64EEEEEENS_10bfloat16_tENS5_IJlSB_lEEESJ_NS5_IJSB_llEEENS4_8TiledMMAINS4_8MMA_AtomIJNS4_4SM904GMMA28MMA_64x256x16_F32BF16BF16_SSILNSP_5MajorE0ELSR_1ELNSP_7ScaleInE1ELSS_1EEEEEENS4_6LayoutINS5_IJNSA_ILi2EEESB_SB_EEENS5_IJSB_NSA_ILi0EEESY_EEEEENS5_IJNS4_10UnderscoreES11_S11_EEEEENS4_13SM90_TMA_LOADENS4_14ComposedLayoutINS4_7SwizzleILi3ELi4ELi3EEENS4_18smem_ptr_flag_bitsILi16EEENSV_INS5_IJNSA_ILi8EEESH_EEENS5_IJSH_SB_EEEEEEEvNS4_8identityES14_NS15_IS17_S19_NSV_INS5_IJSH_S1A_EEENS5_IJSB_SH_EEEEEEEvS1F_EENS_8epilogue10collective6detail29Sm90TmaWarpSpecializedAdapterINS1M_15DefaultEpilogueISJ_SK_SK_NS1L_6thread17LinearCombinationISJ_Li1EffLNS1Q_9ScaleType4KindE0ELNS_15FloatRoundStyleE2ESJ_EENS1_15EpilogueDefaultEEEEEvvEEEEvNT_6ParamsE)
        .other          _ZN7cutlass13device_kernelINS_4gemm6kernel13GemmUniversalIN4cute5tupleIJiiiiEEENS1_10collective13CollectiveMmaINS1_34MainloopSm90TmaGmmaWarpSpecializedILi4ENS5_IJNS4_1CILi1EEESB_SB_EEENS1_35KernelTmaWarpSpecializedCooperativeEEENS5_IJNSA_ILi128EEENSA_ILi256EEENSA_ILi64EEEEEENS_10bfloat16_tENS5_IJlSB_lEEESJ_NS5_IJSB_llEEENS4_8TiledMMAINS4_8MMA_AtomIJNS4_4SM904GMMA28MMA_64x256x16_F32BF16BF16_SSILNSP_5MajorE0ELSR_1ELNSP_7ScaleInE1ELSS_1EEEEEENS4_6LayoutINS5_IJNSA_ILi2EEESB_SB_EEENS5_IJSB_NSA_ILi0EEESY_EEEEENS5_IJNS4_10UnderscoreES11_S11_EEEEENS4_13SM90_TMA_LOADENS4_14ComposedLayoutINS4_7SwizzleILi3ELi4ELi3EEENS4_18smem_ptr_flag_bitsILi16EEENSV_INS5_IJNSA_ILi8EEESH_EEENS5_IJSH_SB_EEEEEEEvNS4_8identityES14_NS15_IS17_S19_NSV_INS5_IJSH_S1A_EEENS5_IJSB_SH_EEEEEEEvS1F_EENS_8epilogue10collective6detail29Sm90TmaWarpSpecializedAdapterINS1M_15DefaultEpilogueISJ_SK_SK_NS1L_6thread17LinearCombinationISJ_Li1EffLNS1Q_9ScaleType4KindE0ELNS_15FloatRoundStyleE2ESJ_EENS1_15EpilogueDefaultEEEEEvvEEEEvNT_6ParamsE,@"STO_CUDA_ENTRY STV_DEFAULT"
_ZN7cutlass13device_kernelINS_4gemm6kernel13GemmUniversalIN4cute5tupleIJiiiiEEENS1_10collective13CollectiveMmaINS1_34MainloopSm90TmaGmmaWarpSpecializedILi4ENS5_IJNS4_1CILi1EEESB_SB_EEENS1_35KernelTmaWarpSpecializedCooperativeEEENS5_IJNSA_ILi128EEENSA_ILi256EEENSA_ILi64EEEEEENS_10bfloat16_tENS5_IJlSB_lEEESJ_NS5_IJSB_llEEENS4_8TiledMMAINS4_8MMA_AtomIJNS4_4SM904GMMA28MMA_64x256x16_F32BF16BF16_SSILNSP_5MajorE0ELSR_1ELNSP_7ScaleInE1ELSS_1EEEEEENS4_6LayoutINS5_IJNSA_ILi2EEESB_SB_EEENS5_IJSB_NSA_ILi0EEESY_EEEEENS5_IJNS4_10UnderscoreES11_S11_EEEEENS4_13SM90_TMA_LOADENS4_14ComposedLayoutINS4_7SwizzleILi3ELi4ELi3EEENS4_18smem_ptr_flag_bitsILi16EEENSV_INS5_IJNSA_ILi8EEESH_EEENS5_IJSH_SB_EEEEEEEvNS4_8identityES14_NS15_IS17_S19_NSV_INS5_IJSH_S1A_EEENS5_IJSB_SH_EEEEEEEvS1F_EENS_8epilogue10collective6detail29Sm90TmaWarpSpecializedAdapterINS1M_15DefaultEpilogueISJ_SK_SK_NS1L_6thread17LinearCombinationISJ_Li1EffLNS1Q_9ScaleType4KindE0ELNS_15FloatRoundStyleE2ESJ_EENS1_15EpilogueDefaultEEEEEvvEEEEvNT_6ParamsE:
[----:B------:R-:W0:Y:S01]  /*0000*/  LDC R1, c[0x0][0x28] ;  /* 0x00000a00ff017b82 */ /* 0x000e220000000800 */
[----:B------:R-:W1:Y:S01]  /*0010*/  S2R R18, SR_TID.X ;  /* 0x0000000000127919 */ /* 0x000e620000002100 */
[----:B------:R-:W-:Y:S01]  /*0020*/  ELECT P0, URZ, PT ;  /* 0x00000000003f782f */ /* 0x000fe20003800000 */
[----:B------:R-:W-:Y:S01]  /*0030*/  BSSY B0, `(.L_x_0) ;  /* 0x000000f000007945 */ /* 0x000fe20003800000 */
[--C-:B-1----:R-:W-:Y:S02]  /*0040*/  SHF.R.U32.HI R0, RZ, 0x5, R18.reuse ;  /* 0x00000005ff007819 */ /* 0x102fe40000011612 */
[----:B------:R-:W-:-:S03]  /*0050*/  SHF.R.U32.HI R22, RZ, 0x7, R18 ;  /* 0x00000007ff167819 */ /* 0x000fc60000011612 */
[----:B------:R-:W1:Y:S04]  /*0060*/  SHFL.IDX PT, R5, R0, RZ, 0x1f ;  /* 0x00001fff00057589 */ /* 0x000e6800000e0000 */
[----:B------:R2:W3:Y:S01]  /*0070*/  SHFL.IDX PT, R8, R22, RZ, 0x1f ;  /* 0x00001fff16087589 */ /* 0x0004e200000e0000 */
[----:B-1----:R-:W-:-:S13]  /*0080*/  ISETP.NE.OR P0, PT, R5, RZ, !P0 ;  /* 0x000000ff0500720c */ /* 0x002fda0004705670 */
[----:B0-23--:R-:W-:Y:S05]  /*0090*/  @P0 BRA `(.L_x_1) ;  /* 0x0000000000200947 */ /* 0x00dfea0003800000 */
[----:B------:R-:W-:Y:S02]  /*00a0*/  ULDC.64 UR4, c[0x0][0x198] ;  /* 0x0000660000047ab9 */ /* 0x000fe40000000a00 */
[----:B------:R-:W-:Y:S02]  /*00b0*/  UIADD3 UR6, UP0, UR4, 0xf0, URZ ;  /* 0x000000f004067890 */ /* 0x000fe4000ff1e03f */
[----:B------:R-:W-:Y:S02]  /*00c0*/  UIADD3 UR4, UP1, UR4, 0x1f0, URZ ;  /* 0x000001f004047890 */ /* 0x000fe4000ff3e03f */
[----:B------:R-:W-:Y:S02]  /*00d0*/  UIADD3.X UR7, URZ, UR5, URZ, UP0, !UPT ;  /* 0x000000053f077290 */ /* 0x000fe400087fe43f */
[----:B------:R-:W-:-:S07]  /*00e0*/  UIADD3.X UR5, URZ, UR5, URZ, UP1, !UPT ;  /* 0x000000053f057290 */ /* 0x000fce0008ffe43f */
[----:B------:R0:W-:Y:S02]  /*00f0*/  UTMACCTL.PF [UR6] ;  /* 0x00000000060079b9 */ /* 0x0001e40008040000 */
[----:B------:R0:W-:Y:S02]  /*0100*/  UTMACCTL.PF [UR4] ;  /* 0x00000000040079b9 */ /* 0x0001e40008040000 */
[----:B0-----:R-:W-:Y:S01]  /*0110*/  NOP ;  /* 0x0000000000007918 */ /* 0x001fe20000000000 */
.L_x_1:
[----:B------:R-:W-:Y:S05]  /*0120*/  BSYNC B0 ;  /* 0x0000000000007941 */ /* 0x000fea0003800000 */
.L_x_0:
[----:B------:R-:W0:Y:S02]  /*0130*/  SHFL.IDX PT, R2, R0, RZ, 0x1f ;  /* 0x00001fff00027589 */ /* 0x000e2400000e0000 */
[----:B0-----:R-:W-:-:S13]  /*0140*/  ISETP.NE.AND P0, PT, R2, RZ, PT ;  /* 0x000000ff0200720c */ /* 0x001fda0003f05270 */
[----:B------:R-:W-:Y:S05]  /*0150*/  @P0 BRA `(.L_x_2) ;  /* 0x0000000000580947 */ /* 0x000fea0003800000 */
[----:B------:R-:W0:Y:S01]  /*0160*/  S2UR UR8, SR_CgaCtaId ;  /* 0x00000000000879c3 */ /* 0x000e220000008800 */
[----:B------:R-:W-:Y:S01]  /*0170*/  UMOV UR4, 0x400 ;  /* 0x0000040000047882 */ /* 0x000fe20000000000 */
[----:B------:R-:W-:Y:S01]  /*0180*/  UMOV UR5, 0x1 ;  /* 0x0000000100057882 */ /* 0x000fe20000000000 */
[----:B------:R-:W-:Y:S01]  /*0190*/  UMOV UR6, 0x100 ;  /* 0x0000010000067882 */ /* 0x000fe20000000000 */
[----:B------:R-:W-:Y:S01]  /*01a0*/  ELECT P0, URZ, PT ;  /* 0x00000000003f782f */ /* 0x000fe20003800000 */
[----:B------:R-:W-:-:S04]  /*01b0*/  UIADD3 UR6, -UR6, 0x100000, URZ ;  /* 0x0010000006067890 */ /* 0x000fc8000fffe13f */
[----:B------:R-:W-:Y:S02]  /*01c0*/  USHF.L.U32 UR7, UR6, 0xb, URZ ;  /* 0x0000000b06077899 */ /* 0x000fe4000800063f */
[----:B------:R-:W-:Y:S02]  /*01d0*/  USHF.L.U32 UR6, UR6, 0x1, URZ ;  /* 0x0000000106067899 */ /* 0x000fe4000800063f */
[----:B0-----:R-:W-:Y:S02]  /*01e0*/  ULEA UR8, UR8, UR4, 0x18 ;  /* 0x0000000408087291 */ /* 0x001fe4000f8ec03f */
[----:B------:R-:W-:-:S04]  /*01f0*/  UIADD3 UR4, -UR5, 0x100000, URZ ;  /* 0x0010000005047890 */ /* 0x000fc8000fffe13f */
[----:B------:R-:W-:Y:S02]  /*0200*/  USHF.L.U32 UR5, UR4, 0xb, URZ ;  /* 0x0000000b04057899 */ /* 0x000fe4000800063f */
[----:B------:R-:W-:Y:S01]  /*0210*/  USHF.L.U32 UR4, UR4, 0x1, URZ ;  /* 0x0000000104047899 */ /* 0x000fe2000800063f */
[----:B------:R-:W0:Y:S11]  /*0220*/  FENCE.VIEW.ASYNC.S ;  /* 0x00000000000073c6 */ /* 0x000e360000000000 */
[----:B0-----:R0:W1:Y:S01]  /*0230*/  SYNCS.EXCH.64 URZ, [UR8], UR4 ;  /* 0x00000004083f75b2 */ /* 0x0010620008000100 */
[----:B------:R0:W2:Y:S01]  /*0240*/  SYNCS.EXCH.64 URZ, [UR8+0x20], UR6 ;  /* 0x00002006083f75b2 */ /* 0x0000a20008000100 */
[----:B------:R0:W3:Y:S01]  /*0250*/  SYNCS.EXCH.64 URZ, [UR8+0x8], UR4 ;  /* 0x00000804083f75b2 */ /* 0x0000e20008000100 */
[----:B------:R0:W4:Y:S01]  /*0260*/  SYNCS.EXCH.64 URZ, [UR8+0x28], UR6 ;  /* 0x00002806083f75b2 */ /* 0x0001220008000100 */
[----:B------:R0:W0:Y:S01]  /*0270*/  SYNCS.EXCH.64 URZ, [UR8+0x10], UR4 ;  /* 0x00001004083f75b2 */ /* 0x0000220008000100 */
[----:B------:R0:W0:Y:S01]  /*0280*/  SYNCS.EXCH.64 URZ, [UR8+0x30], UR6 ;  /* 0x00003006083f75b2 */ /* 0x0000220008000100 */
[----:B------:R0:W0:Y:S01]  /*0290*/  SYNCS.EXCH.64 URZ, [UR8+0x18], UR4 ;  /* 0x00001804083f75b2 */ /* 0x0000220008000100 */
[----:B------:R0:W0:Y:S01]  /*02a0*/  SYNCS.EXCH.64 URZ, [UR8+0x38], UR6 ;  /* 0x00003806083f75b2 */ /* 0x0000220008000100 */
[----:B------:R-:W-:Y:S01]  /*02b0*/  NOP ;  /* 0x0000000000007918 */ /* 0x000fe20000000000 */
.L_x_2:
[----:B------:R-:W5:Y:S01]  /*02c0*/  SHFL.IDX PT, R0, R0, RZ, 0x1f ;  /* 0x00001fff00007589 */ /* 0x000f6200000e0000 */
[----:B------:R-:W-:Y:S01]  /*02d0*/  ELECT P0, URZ, PT ;  /* 0x00000000003f782f */ /* 0x000fe20003800000 */
[----:B------:R-:W1:Y:S01]  /*02e0*/  LDC R2, c[0x0][0x65c] ;  /* 0x00019700ff027b82 */ /* 0x000e620000000800 */
[----:B------:R-:W-:Y:S01]  /*02f0*/  SHF.R.S32.HI R6, RZ, 0x1f, R5 ;  /* 0x0000001fff067819 */ /* 0x000fe20000011405 */
[----:B------:R-:W2:Y:S01]  /*0300*/  S2R R3, SR_CTAID.Y ;  /* 0x0000000000037919 */ /* 0x000ea20000002600 */
[----:B0-----:R-:W-:Y:S01]  /*0310*/  UMOV UR4, 0x20 ;  /* 0x0000002000047882 */ /* 0x001fe20000000000 */
[----:B------:R-:W-:Y:S01]  /*0320*/  ISETP.NE.AND P2, PT, R8, RZ, PT ;  /* 0x000000ff0800720c */ /* 0x000fe20003f45270 */
[----:B------:R-:W-:Y:S01]  /*0330*/  NOP ;  /* 0x0000000000007918 */ /* 0x000fe20000000000 */
[----:B------:R-:W0:Y:S01]  /*0340*/  S2R R4, SR_CTAID.X ;  /* 0x0000000000047919 */ /* 0x000e220000002500 */
[----:B------:R-:W-:Y:S01]  /*0350*/  LEA.HI R6, R6, R5, RZ, 0x2 ;  /* 0x0000000506067211 */ /* 0x000fe200078f10ff */
[----:B------:R-:W-:Y:S01]  /*0360*/  NOP ;  /* 0x0000000000007918 */ /* 0x000fe20000000000 */
[----:B-----5:R-:W-:-:S02]  /*0370*/  ISETP.NE.OR P0, PT, R0, RZ, !P0 ;  /* 0x000000ff0000720c */ /* 0x020fc40004705670 */
[----:B-1----:R-:W-:-:S04]  /*0380*/  ISETP.NE.AND P3, PT, R2, 0x1, PT ;  /* 0x000000010200780c */ /* 0x002fc80003f65270 */
[----:B------:R-:W-:Y:S02]  /*0390*/  P2R R0, PR, RZ, 0x8 ;  /* 0x00000008ff007803 */ /* 0x000fe40000000000 */
[----:B------:R-:W-:-:S05]  /*03a0*/  LOP3.LUT R0, R6, 0xfffffffc, RZ, 0xc0, !PT ;  /* 0xfffffffc06007812 */ /* 0x000fca00078ec0ff */
[----:B------:R-:W-:Y:S01]  /*03b0*/  VOTEU.ALL UP0, P0 ;  /* 0x00000000003f7886 */ /* 0x000fe20000000000 */
[----:B------:R-:W-:Y:S01]  /*03c0*/  IMAD.IADD R0, R5, 0x1, -R0 ;  /* 0x0000000105007824 */ /* 0x000fe200078e0a00 */
[----:B------:R-:W0:Y:S01]  /*03d0*/  @P3 LDC R17, c[0x0][0x10] ;  /* 0x00000400ff113b82 */ /* 0x000e220000000800 */
[----:B------:R-:W-:Y:S01]  /*03e0*/  VOTEU.ALL UP1, P0 ;  /* 0x00000000003f7886 */ /* 0x000fe20000020000 */
[----:B--2---:R-:W-:Y:S01]  /*03f0*/  @P3 IMAD.MOV.U32 R6, RZ, RZ, R3 ;  /* 0x000000ffff063224 */ /* 0x004fe200078e0003 */
[----:B------:R-:W-:Y:S01]  /*0400*/  @!UP0 UMOV UR6, 0x400 ;  /* 0x0000040000068882 */ /* 0x000fe20000000000 */
[----:B------:R-:W-:-:S04]  /*0410*/  @!UP0 UIADD3 UR4, -UR4, 0x100000, URZ ;  /* 0x0010000004048890 */ /* 0x000fc8000fffe13f */
[----:B------:R-:W-:Y:S02]  /*0420*/  @!UP0 USHF.L.U32 UR5, UR4, 0xb, URZ ;  /* 0x0000000b04058899 */ /* 0x000fe4000800063f */
[----:B------:R-:W-:Y:S01]  /*0430*/  @!UP0 USHF.L.U32 UR4, UR4, 0x1, URZ ;  /* 0x0000000104048899 */ /* 0x000fe2000800063f */
[----:B------:R-:W-:Y:S02]  /*0440*/  @P3 IMAD.MOV.U32 R7, RZ, RZ, RZ ;  /* 0x000000ffff073224 */ /* 0x000fe400078e00ff */
[----:B------:R-:W-:Y:S01]  /*0450*/  IMAD.MOV.U32 R5, RZ, RZ, RZ ;  /* 0x000000ffff057224 */ /* 0x000fe200078e00ff */
[----:B------:R-:W1:Y:S01]  /*0460*/  @!UP0 S2UR UR7, SR_CgaCtaId ;  /* 0x00000000000789c3 */ /* 0x000e620000008800 */
[----:B------:R-:W-:-:S07]  /*0470*/  @P3 IMAD.MOV.U32 R11, RZ, RZ, RZ ;  /* 0x000000ffff0b3224 */ /* 0x000fce00078e00ff */
[----:B------:R-:W2:Y:S01]  /*0480*/  @!P3 LDC R9, c[0x0][0xc] ;  /* 0x00000300ff09bb82 */ /* 0x000ea20000000800 */
[----:B0-----:R-:W-:-:S04]  /*0490*/  @P3 IMAD.WIDE.U32 R16, R4, R17, R6 ;  /* 0x0000001104103225 */ /* 0x001fc800078e0006 */
[----:B------:R-:W-:Y:S01]  /*04a0*/  @P3 IMAD.IADD R17, R17, 0x1, R11 ;  /* 0x0000000111113824 */ /* 0x000fe200078e020b */
[----:B-1----:R-:W-:Y:S01]  /*04b0*/  @!UP0 ULEA UR6, UR7, UR6, 0x18 ;  /* 0x0000000607068291 */ /* 0x002fe2000f8ec03f */
[----:B------:R-:W-:Y:S01]  /*04c0*/  VOTEU.ALL UP0, P0 ;  /* 0x00000000003f7886 */ /* 0x000fe20000000000 */
[----:B------:R-:W-:-:S04]  /*04d0*/  ISETP.NE.AND P0, PT, R0, 0x3, PT ;  /* 0x000000030000780c */ /* 0x000fc80003f05270 */
[----:B------:R-:W-:Y:S01]  /*04e0*/  ISETP.EQ.OR P0, PT, R0, RZ, !P0 ;  /* 0x000000ff0000720c */ /* 0x000fe20004702670 */
[----:B--2---:R-:W-:-:S03]  /*04f0*/  @!P3 IMAD.WIDE.U32 R6, R9, R3, R4 ;  /* 0x000000030906b225 */ /* 0x004fc600078e0004 */
[C---:B------:R-:W-:Y:S01]  /*0500*/  ISETP.EQ.AND P0, PT, R8.reuse, RZ, P0 ;  /* 0x000000ff0800720c */ /* 0x040fe20000702270 */
[----:B------:R-:W-:Y:S01]  /*0510*/  VIADD R8, R8, 0xffffffff ;  /* 0xffffffff08087836 */ /* 0x000fe20000000000 */
[----:B------:R-:W0:Y:S02]  /*0520*/  FENCE.VIEW.ASYNC.S ;  /* 0x00000000000073c6 */ /* 0x000e240000000000 */
[----:B0-----:R0:W3:Y:S01]  /*0530*/  @!UP0 SYNCS.EXCH.64 URZ, [UR6+0x50], UR4 ;  /* 0x00005004063f85b2 */ /* 0x0010e20008000100 */
[----:B------:R-:W-:Y:S01]  /*0540*/  @!P3 IMAD.MOV.U32 R16, RZ, RZ, R6 ;  /* 0x000000ffff10b224 */ /* 0x000fe200078e0006 */
[----:B------:R-:W-:Y:S01]  /*0550*/  SEL R19, RZ, 0x1, !P0 ;  /* 0x00000001ff137807 */ /* 0x000fe20004000000 */
[----:B------:R-:W-:Y:S01]  /*0560*/  @!P3 IMAD.MOV.U32 R17, RZ, RZ, R7 ;  /* 0x000000ffff11b224 */ /* 0x000fe200078e0007 */
[----:B------:R-:W-:-:S04]  /*0570*/  ISETP.GE.U32.AND P1, PT, R8, 0x2, PT ;  /* 0x000000020800780c */ /* 0x000fc80003f26070 */
[----:B------:R-:W-:Y:S01]  /*0580*/  SEL R19, R19, 0x2, P1 ;  /* 0x0000000213137807 */ /* 0x000fe20000800000 */
[----:B------:R0:W3:Y:S01]  /*0590*/  @!UP1 SYNCS.EXCH.64 URZ, [UR6+0x58], UR4 ;  /* 0x00005804063f95b2 */ /* 0x0000e20008000100 */
[----:B------:R-:W-:Y:S01]  /*05a0*/  NOP ;  /* 0x0000000000007918 */ /* 0x000fe20000000000 */
[----:B---34-:R-:W-:Y:S06]  /*05b0*/  BAR.SYNC.DEFER_BLOCKING 0x0 ;  /* 0x0000000000007b1d */ /* 0x018fec0000010000 */
[----:B------:R-:W-:Y:S05]  /*05c0*/  @!P2 BRA `(.L_x_3) ;  /* 0x000000980068a947 */ /* 0x000fea0003800000 */
[----:B------:R-:W-:-:S13]  /*05d0*/  ISETP.GT.U32.AND P0, PT, R8, 0x1, PT ;  /* 0x000000010800780c */ /* 0x000fda0003f04070 */
[----:B0-----:R-:W-:Y:S05]  /*05e0*/  @P0 EXIT ;  /* 0x000000000000094d */ /* 0x001fea0003800000 */
[----:B------:R-:W-:Y:S01]  /*05f0*/  ULDC.64 UR4, c[0x0][0x650] ;  /* 0x0001940000047ab9 */ /* 0x000fe20000000a00 */
[----:B------:R-:W-:Y:S01]  /*0600*/  PRMT R0, RZ, 0x7610, R0 ;  /* 0x00007610ff007816 */ /* 0x000fe20000000000 */
[----:B------:R-:W-:Y:S01]  /*0610*/  IMAD.MOV.U32 R153, RZ, RZ, -0x1 ;  /* 0xffffffffff997424 */ /* 0x000fe200078e00ff */
[----:B------:R-:W-:Y:S01]  /*0620*/  ISETP.GE.U32.AND P0, PT, R16, UR4, PT ;  /* 0x0000000410007c0c */ /* 0x000fe2000bf06070 */
[----:B------:R-:W-:Y:S02]  /*0630*/  IMAD.MOV.U32 R152, RZ, RZ, -0x1 ;  /* 0xffffffffff987424 */ /* 0x000fe400078e00ff */
[----:B------:R-:W-:Y:S01]  /*0640*/  IMAD.MOV.U32 R23, RZ, RZ, -0x1 ;  /* 0xffffffffff177424 */ /* 0x000fe200078e00ff */
[----:B------:R-:W-:-:S13]  /*0650*/  ISETP.GE.U32.AND.EX P0, PT, R17, UR5, PT, P0 ;  /* 0x0000000511007c0c */ /* 0x000fda000bf06100 */
[----:B------:R-:W-:Y:S05]  /*0660*/  @P0 BRA `(.L_x_4) ;  /* 0x0000000400540947 */ /* 0x000fea0003800000 */
[----:B------:R-:W0:Y:S01]  /*0670*/  LDC.64 R14, c[0x0][0x628] ;  /* 0x00018a00ff0e7b82 */ /* 0x000e220000000a00 */
[----:B------:R-:W-:Y:S02]  /*0680*/  IMAD.MOV.U32 R6, RZ, RZ, R16 ;  /* 0x000000ffff067224 */ /* 0x000fe400078e0010 */
[----:B------:R-:W-:-:S05]  /*0690*/  IMAD.MOV.U32 R7, RZ, RZ, R17 ;  /* 0x000000ffff077224 */ /* 0x000fca00078e0011 */
[----:B------:R-:W1:Y:S08]  /*06a0*/  LDC R0, c[0x0][0x630] ;  /* 0x00018c00ff007b82 */ /* 0x000e700000000800 */
[----:B------:R-:W2:Y:S01]  /*06b0*/  LDC.64 R20, c[0x0][0x620] ;  /* 0x00018800ff147b82 */ /* 0x000ea20000000a00 */
[----:B0-----:R-:W-:-:S04]  /*06c0*/  ISETP.NE.U32.AND P0, PT, R14, RZ, PT ;  /* 0x000000ff0e00720c */ /* 0x001fc80003f05070 */
[----:B------:R-:W-:-:S13]  /*06d0*/  ISETP.NE.AND.EX P0, PT, R15, RZ, PT, P0 ;  /* 0x000000ff0f00720c */ /* 0x000fda0003f05300 */
[----:B-12---:R-:W-:Y:S05]  /*06e0*/  @!P0 BRA `(.L_x_5) ;  /* 0x0000000000288947 */ /* 0x006fea0003800000 */
[----:B------:R-:W0:Y:S02]  /*06f0*/  LDC R11, c[0x0][0x634] ;  /* 0x00018d00ff0b7b82 */ /* 0x000e240000000800 */
[----:B0-----:R-:W-:-:S05]  /*0700*/  IADD3 R11, P0, R16, R11, RZ ;  /* 0x0000000b100b7210 */ /* 0x001fca0007f1e0ff */
[----:B------:R-:W-:-:S04]  /*0710*/  IMAD.X R13, RZ, RZ, R17, P0 ;  /* 0x000000ffff0d7224 */ /* 0x000fc800000e0611 */
[----:B------:R-:W-:-:S04]  /*0720*/  IMAD.WIDE.U32 R6, R13, R14, RZ ;  /* 0x0000000e0d067225 */ /* 0x000fc800078e00ff */
[----:B------:R-:W-:-:S04]  /*0730*/  IMAD.WIDE.U32 R8, P0, R11, R15, R6 ;  /* 0x0000000f0b087225 */ /* 0x000fc80007800006 */
[----:B------:R-:W-:-:S04]  /*0740*/  IMAD.WIDE.U32 R6, R11, R14, RZ ;  /* 0x0000000e0b067225 */ /* 0x000fc800078e00ff */
[----:B------:R-:W-:Y:S01]  /*0750*/  IMAD.X R11, RZ, RZ, RZ, P0 ;  /* 0x000000ffff0b7224 */ /* 0x000fe200000e06ff */
[----:B------:R-:W-:Y:S01]  /*0760*/  IADD3 RZ, P0, R7, R8, RZ ;  /* 0x0000000807ff7210 */ /* 0x000fe20007f1e0ff */
[----:B------:R-:W-:-:S04]  /*0770*/  IMAD.MOV.U32 R10, RZ, RZ, R9 ;  /* 0x000000ffff0a7224 */ /* 0x000fc800078e0009 */
[----:B------:R-:W-:-:S08]  /*0780*/  IMAD.WIDE.U32.X R6, R13, R15, R10, P0 ;  /* 0x0000000f0d067225 */ /* 0x000fd000000e040a */
.L_x_5:
[-CC-:B------:R-:W-:Y:S01]  /*0790*/  SHF.R.U64 R23, R6, R0.reuse, R7.reuse ;  /* 0x0000000006177219 */ /* 0x180fe20000001207 */
[----:B------:R-:W0:Y:S01]  /*07a0*/  LDC R10, c[0x0][0x618] ;  /* 0x00018600ff0a7b82 */ /* 0x000e220000000800 */
[----:B------:R-:W-:Y:S01]  /*07b0*/  SHF.R.U32.HI R5, RZ, R0, R7 ;  /* 0x00000000ff057219 */ /* 0x000fe20000011607 */
[----:B------:R-:W-:Y:S01]  /*07c0*/  ULDC UR4, c[0x0][0x150] ;  /* 0x0000540000047ab9 */ /* 0x000fe20000000800 */
[----:B------:R-:W-:Y:S02]  /*07d0*/  IADD3 R9, P0, RZ, -R23, RZ ;  /* 0x80000017ff097210 */ /* 0x000fe40007f1e0ff */
[----:B------:R-:W-:-:S03]  /*07e0*/  I2FP.F32.U32 R0, R4 ;  /* 0x0000000400007245 */ /* 0x000fc60000201000 */
[----:B------:R-:W1:Y:S01]  /*07f0*/  LDC.64 R28, c[0x0][0x640] ;  /* 0x00019000ff1c7b82 */ /* 0x000e620000000a00 */
[----:B------:R-:W-:Y:S02]  /*0800*/  IMAD.X R11, RZ, RZ, ~R5, P0 ;  /* 0x000000ffff0b7224 */ /* 0x000fe400000e0e05 */
[----:B------:R-:W-:Y:S01]  /*0810*/  FMUL R0, R0, UR4 ;  /* 0x0000000400007c20 */ /* 0x000fe20008400000 */
[----:B------:R-:W-:Y:S01]  /*0820*/  IMAD.WIDE.U32 R6, R9, R20, R16 ;  /* 0x0000001409067225 */ /* 0x000fe200078e0010 */
[----:B------:R-:W-:-:S03]  /*0830*/  ULDC UR4, c[0x0][0x154] ;  /* 0x0000550000047ab9 */ /* 0x000fc60000000800 */
[----:B------:R-:W-:Y:S01]  /*0840*/  IMAD R8, R11, R20, RZ ;  /* 0x000000140b087224 */ /* 0x000fe200078e02ff */
[----:B------:R-:W2:Y:S01]  /*0850*/  LDC R5, c[0x0][0x144] ;  /* 0x00005100ff057b82 */ /* 0x000ea20000000800 */
[----:B------:R-:W3:Y:S02]  /*0860*/  F2I.U32.TRUNC.NTZ R0, R0 ;  /* 0x0000000000007305 */ /* 0x000ee4000020f000 */
[----:B------:R-:W-:-:S04]  /*0870*/  IMAD R9, R9, R21, R8 ;  /* 0x0000001509097224 */ /* 0x000fc800078e0208 */
[----:B------:R-:W-:Y:S01]  /*0880*/  IMAD.IADD R7, R7, 0x1, R9 ;  /* 0x0000000107077824 */ /* 0x000fe200078e0209 */
[----:B------:R-:W4:Y:S01]  /*0890*/  LDC R12, c[0x0][0x608] ;  /* 0x00018200ff0c7b82 */ /* 0x000f220000000800 */
[----:B------:R-:W-:-:S03]  /*08a0*/  IMAD.MOV.U32 R9, RZ, RZ, -0x1 ;  /* 0xffffffffff097424 */ /* 0x000fc600078e00ff */
[-CC-:B0-----:R-:W-:Y:S02]  /*08b0*/  SHF.R.U64 R20, R6, R10.reuse, R7.reuse ;  /* 0x0000000a06147219 */ /* 0x181fe40000001207 */
[----:B------:R-:W-:Y:S02]  /*08c0*/  I2FP.F32.U32 R6, R3 ;  /* 0x0000000300067245 */ /* 0x000fe40000201000 */
[----:B------:R-:W0:Y:S01]  /*08d0*/  LDC R26, c[0x0][0x658] ;  /* 0x00019600ff1a7b82 */ /* 0x000e220000000800 */
[----:B-1----:R-:W-:Y:S01]  /*08e0*/  ISETP.NE.U32.AND P0, PT, R28, RZ, PT ;  /* 0x000000ff1c00720c */ /* 0x002fe20003f05070 */
[----:B---3--:R-:W-:Y:S01]  /*08f0*/  IMAD.MOV R8, RZ, RZ, -R0 ;  /* 0x000000ffff087224 */ /* 0x008fe200078e0a00 */
[----:B------:R-:W-:Y:S01]  /*0900*/  SHF.R.U32.HI R7, RZ, R10, R7 ;  /* 0x0000000aff077219 */ /* 0x000fe20000011607 */
[----:B------:R-:W-:Y:S01]  /*0910*/  FMUL R6, R6, UR4 ;  /* 0x0000000406067c20 */ /* 0x000fe20008400000 */
[----:B------:R-:W-:-:S03]  /*0920*/  ISETP.NE.AND.EX P0, PT, R29, RZ, PT, P0 ;  /* 0x000000ff1d00720c */ /* 0x000fc60003f05300 */
[----:B------:R-:W1:Y:S01]  /*0930*/  LDC R14, c[0x0][0x148] ;  /* 0x00005200ff0e7b82 */ /* 0x000e620000000800 */
[----:B--2---:R-:W-:-:S07]  /*0940*/  IMAD R0, R5, R8, R4 ;  /* 0x0000000805007224 */ /* 0x004fce00078e0204 */
[----:B------:R-:W2:Y:S01]  /*0950*/  LDC R24, c[0x0][0x600] ;  /* 0x00018000ff187b82 */ /* 0x000ea20000000800 */
[-CC-:B----4-:R-:W-:Y:S02]  /*0960*/  SHF.R.U64 R30, R20, R12.reuse, R7.reuse ;  /* 0x0000000c141e7219 */ /* 0x190fe40000001207 */
[----:B------:R-:W-:Y:S01]  /*0970*/  SHF.R.U32.HI R5, RZ, R12, R7 ;  /* 0x0000000cff057219 */ /* 0x000fe20000011607 */
[----:B------:R-:W-:Y:S01]  /*0980*/  IMAD.MOV.U32 R7, RZ, RZ, 0x1 ;  /* 0x00000001ff077424 */ /* 0x000fe200078e00ff */
[----:B------:R3:W4:Y:S03]  /*0990*/  F2I.U32.TRUNC.NTZ R12, R6 ;  /* 0x00000006000c7305 */ /* 0x000726000020f000 */
[----:B------:R-:W1:Y:S01]  /*09a0*/  LDC R15, c[0x0][0x648] ;  /* 0x00019200ff0f7b82 */ /* 0x000e620000000800 */
[-C--:B0-----:R-:W-:Y:S02]  /*09b0*/  SHF.L.U32 R4, R9, R26.reuse, RZ ;  /* 0x0000001a09047219 */ /* 0x081fe400000006ff */
[----:B------:R-:W-:-:S02]  /*09c0*/  SHF.R.U64 R32, R30, R26, R5 ;  /* 0x0000001a1e207219 */ /* 0x000fc40000001205 */
[----:B------:R-:W-:Y:S02]  /*09d0*/  LOP3.LUT R11, RZ, R4, RZ, 0x33, !PT ;  /* 0x00000004ff0b7212 */ /* 0x000fe400078e33ff */
[-C--:B------:R-:W-:Y:S01]  /*09e0*/  SHF.R.U32.HI R5, RZ, R26.reuse, R5 ;  /* 0x0000001aff057219 */ /* 0x080fe20000011605 */
[----:B------:R-:W0:Y:S01]  /*09f0*/  LDC R21, c[0x0][0x638] ;  /* 0x00018e00ff157b82 */ /* 0x000e220000000800 */
[----:B------:R-:W-:Y:S01]  /*0a00*/  SHF.L.U32 R10, R7, R26, RZ ;  /* 0x0000001a070a7219 */ /* 0x000fe200000006ff */
[----:B------:R-:W-:-:S06]  /*0a10*/  IMAD.MOV.U32 R4, RZ, RZ, R32 ;  /* 0x000000ffff047224 */ /* 0x000fcc00078e0020 */
[----:B------:R-:W0:Y:S01]  /*0a20*/  LDC R153, c[0x0][0x610] ;  /* 0x00018400ff997b82 */ /* 0x000e220000000800 */
[----:B---34-:R-:W-:Y:S05]  /*0a30*/  @!P0 BRA `(.L_x_6) ;  /* 0x0000000000288947 */ /* 0x018fea0003800000 */
[----:B------:R-:W3:Y:S02]  /*0a40*/  LDC R9, c[0x0][0x64c] ;  /* 0x00019300ff097b82 */ /* 0x000ee40000000800 */
[----:B---3--:R-:W-:-:S05]  /*0a50*/  IADD3 R9, P0, R32, R9, RZ ;  /* 0x0000000920097210 */ /* 0x008fca0007f1e0ff */
        /* <DEDUP_REMOVED lines=8> */
.L_x_6:
[----:B-1----:R-:W-:Y:S01]  /*0ae0*/  SHF.R.U64 R4, R4, R15, R5 ;  /* 0x0000000f04047219 */ /* 0x002fe20000001205 */
[----:B--2---:R-:W-:Y:S01]  /*0af0*/  VIADD R5, R24, 0xffffffff ;  /* 0xffffffff18057836 */ /* 0x004fe20000000000 */
[----:B------:R-:W-:Y:S01]  /*0b00*/  LOP3.LUT R11, R30, R11, RZ, 0xc0, !PT ;  /* 0x0000000b1e0b7212 */ /* 0x000fe200078ec0ff */
[----:B------:R-:W-:Y:S02]  /*0b10*/  IMAD.MOV R12, RZ, RZ, -R12 ;  /* 0x000000ffff0c7224 */ /* 0x000fe400078e0a0c */
[----:B------:R-:W-:Y:S02]  /*0b20*/  IMAD.MOV R6, RZ, RZ, -R4 ;  /* 0x000000ffff067224 */ /* 0x000fe400078e0a04 */
[----:B------:R-:W-:Y:S01]  /*0b30*/  IMAD R11, R10, R4, R11 ;  /* 0x000000040a0b7224 */ /* 0x000fe200078e020b */
[----:B------:R-:W-:Y:S01]  /*0b40*/  LOP3.LUT R4, R20, R5, RZ, 0xc0, !PT ;  /* 0x0000000514047212 */ /* 0x000fe200078ec0ff */
[----:B------:R-:W-:Y:S02]  /*0b50*/  @P3 IMAD R0, R14, R12, R3 ;  /* 0x0000000c0e003224 */ /* 0x000fe400078e0203 */
[----:B0-----:R-:W-:-:S02]  /*0b60*/  IMAD R3, R6, R21, R32 ;  /* 0x0000001506037224 */ /* 0x001fc400078e0220 */
[----:B------:R-:W-:Y:S02]  /*0b70*/  IMAD R153, R11, R153, R0 ;  /* 0x000000990b997224 */ /* 0x000fe400078e0200 */
[----:B------:R-:W-:Y:S02]  /*0b80*/  IMAD R4, R3, R24, R4 ;  /* 0x0000001803047224 */ /* 0x000fe400078e0204 */
[----:B------:R-:W-:-:S03]  /*0b90*/  IMAD.MOV.U32 R0, RZ, RZ, 0x1 ;  /* 0x00000001ff007424 */ /* 0x000fc600078e00ff */
[----:B------:R-:W-:Y:S02]  /*0ba0*/  SEL R152, R4, R153, !P3 ;  /* 0x0000009904987207 */ /* 0x000fe40005800000 */
[----:B------:R-:W-:-:S07]  /*0bb0*/  SEL R153, R153, R4, !P3 ;  /* 0x0000000499997207 */ /* 0x000fce0005800000 */
.L_x_4:
[----:B------:R-:W-:-:S08]  /*0bc0*/  NOP ;  /* 0x0000000000007918 */ /* 0x000fd00000000000 */
[----:B------:R-:W0:Y:S02]  /*0bd0*/  USETMAXREG.TRY_ALLOC.CTAPOOL UP0, 0xe8 ;  /* 0x000000e8000079c8 */ /* 0x000e240008000600 */
[----:B0-----:R-:W-:-:S13]  /*0be0*/  PLOP3.LUT P0, PT, PT, PT, UP0, 0x80, 0x0 ;  /* 0x000000000000781c */ /* 0x001fda0003f0f008 */
[----:B------:R-:W-:Y:S05]  /*0bf0*/  @!P0 BRA `(.L_x_4) ;  /* 0xfffffffc00f08947 */ /* 0x000fea000383ffff */
[----:B------:R-:W-:Y:S01]  /*0c00*/  ULDC.64 UR4, c[0x0][0x598] ;  /* 0x0001660000047ab9 */ /* 0x000fe20000000a00 */
[----:B------:R-:W-:Y:S01]  /*0c10*/  ULDC.64 UR36, c[0x0][0x208] ;  /* 0x0000820000247ab9 */ /* 0x000fe20000000a00 */
[----:B------:R-:W-:-:S04]  /*0c20*/  ISETP.NE.U32.AND P0, PT, RZ, UR4, PT ;  /* 0x00000004ff007c0c */ /* 0x000fc8000bf05070 */
[----:B------:R-:W-:-:S13]  /*0c30*/  ISETP.NE.AND.EX P0, PT, RZ, UR5, PT, P0 ;  /* 0x00000005ff007c0c */ /* 0x000fda000bf05300 */
[----:B------:R-:W-:Y:S05]  /*0c40*/  @!P0 BRA `(.L_x_7) ;  /* 0x00000000001c8947 */ /* 0x000fea0003800000 */
[----:B------:R-:W0:Y:S02]  /*0c50*/  LDC.64 R4, c[0x0][0x598] ;  /* 0x00016600ff047b82 */ /* 0x000e240000000a00 */
[----:B0-----:R-:W2:Y:S02]  /*0c60*/  LDG.E.64 R4, desc[UR36][R4.64] ;  /* 0x0000002404047981 */ /* 0x001ea4000c1e1b00 */
[----:B--2---:R-:W-:-:S04]  /*0c70*/  ISETP.NE.U32.AND P0, PT, R4, RZ, PT ;  /* 0x000000ff0400720c */ /* 0x004fc80003f05070 */
[----:B------:R-:W-:-:S13]  /*0c80*/  ISETP.NE.AND.EX P0, PT, R5, RZ, PT, P0 ;  /* 0x000000ff0500720c */ /* 0x000fda0003f05300 */
[----:B------:R-:W-:Y:S05]  /*0c90*/  @!P0 BRA `(.L_x_7) ;  /* 0x0000000000088947 */ /* 0x000fea0003800000 */
[----:B------:R0:W5:Y:S01]  /*0ca0*/  LD.E R154, desc[UR36][R4.64] ;  /* 0x00000024049a7980 */ /* 0x000162000c101900 */
[----:B------:R-:W-:Y:S05]  /*0cb0*/  BRA `(.L_x_8) ;  /* 0x0000000000247947 */ /* 0x000fea0003800000 */
.L_x_7:
[----:B------:R-:W-:Y:S02]  /*0cc0*/  ULDC.64 UR4, c[0x0][0x588] ;  /* 0x0001620000047ab9 */ /* 0x000fe40000000a00 */
[----:B------:R-:W-:-:S04]  /*0cd0*/  ISETP.NE.U32.AND P0, PT, RZ, UR4, PT ;  /* 0x00000004ff007c0c */ /* 0x000fc8000bf05070 */
[----:B------:R-:W-:-:S13]  /*0ce0*/  ISETP.NE.AND.EX P0, PT, RZ, UR5, PT, P0 ;  /* 0x00000005ff007c0c */ /* 0x000fda000bf05300 */
[----:B------:R-:W-:Y:S05]  /*0cf0*/  @!P0 BRA `(.L_x_9) ;  /* 0x00000000000c8947 */ /* 0x000fea0003800000 */
[----:B------:R-:W0:Y:S02]  /*0d00*/  LDC.64 R154, c[0x0][0x588] ;  /* 0x00016200ff9a7b82 */ /* 0x000e240000000a00 */
[----:B0-----:R1:W5:Y:S01]  /*0d10*/  LDG.E R154, desc[UR36][R154.64] ;  /* 0x000000249a9a7981 */ /* 0x001362000c1e1900 */
[----:B------:R-:W-:Y:S05]  /*0d20*/  BRA `(.L_x_8) ;  /* 0x0000000000087947 */ /* 0x000fea0003800000 */
.L_x_9:
[----:B------:R-:W-:Y:S02]  /*0d30*/  ULDC UR4, c[0x0][0x580] ;  /* 0x0001600000047ab9 */ /* 0x000fe40000000800 */
[----:B------:R-:W-:-:S07]  /*0d40*/  IMAD.U32 R154, RZ, RZ, UR4 ;  /* 0x00000004ff9a7e24 */ /* 0x000fce000f8e00ff */
.L_x_8:
[----:B------:R-:W-:Y:S02]  /*0d50*/  ULDC.64 UR4, c[0x0][0x5a0] ;  /* 0x0001680000047ab9 */ /* 0x000fe40000000a00 */
[----:B------:R-:W-:-:S04]  /*0d60*/  ISETP.NE.U32.AND P0, PT, RZ, UR4, PT ;  /* 0x00000004ff007c0c */ /* 0x000fc8000bf05070 */
[----:B------:R-:W-:-:S13]  /*0d70*/  ISETP.NE.AND.EX P0, PT, RZ, UR5, PT, P0 ;  /* 0x00000005ff007c0c */ /* 0x000fda000bf05300 */
[----:B------:R-:W-:Y:S05]  /*0d80*/  @!P0 BRA `(.L_x_10) ;  /* 0x00000000001c8947 */ /* 0x000fea0003800000 */
[----:B0-----:R-:W0:Y:S02]  /*0d90*/  LDC.64 R4, c[0x0][0x5a0] ;  /* 0x00016800ff047b82 */ /* 0x001e240000000a00 */
[----:B0-----:R-:W2:Y:S02]  /*0da0*/  LDG.E.64 R4, desc[UR36][R4.64] ;  /* 0x0000002404047981 */ /* 0x001ea4000c1e1b00 */
[----:B--2---:R-:W-:-:S04]  /*0db0*/  ISETP.NE.U32.AND P0, PT, R4, RZ, PT ;  /* 0x000000ff0400720c */ /* 0x004fc80003f05070 */
[----:B------:R-:W-:-:S13]  /*0dc0*/  ISETP.NE.AND.EX P0, PT, R5, RZ, PT, P0 ;  /* 0x000000ff0500720c */ /* 0x000fda0003f05300 */
[----:B------:R-:W-:Y:S05]  /*0dd0*/  @!P0 BRA `(.L_x_10) ;  /* 0x0000000000088947 */ /* 0x000fea0003800000 */
[----:B-1----:R0:W5:Y:S01]  /*0de0*/  LD.E R155, desc[UR36][R4.64] ;  /* 0x00000024049b7980 */ /* 0x002162000c101900 */
[----:B------:R-:W-:Y:S05]  /*0df0*/  BRA `(.L_x_11) ;  /* 0x0000000000247947 */ /* 0x000fea0003800000 */
.L_x_10:
[----:B------:R-:W-:Y:S02]  /*0e00*/  ULDC.64 UR4, c[0x0][0x590] ;  /* 0x0001640000047ab9 */ /* 0x000fe40000000a00 */
[----:B------:R-:W-:-:S04]  /*0e10*/  ISETP.NE.U32.AND P0, PT, RZ, UR4, PT ;  /* 0x00000004ff007c0c */ /* 0x000fc8000bf05070 */
[----:B------:R-:W-:-:S13]  /*0e20*/  ISETP.NE.AND.EX P0, PT, RZ, UR5, PT, P0 ;  /* 0x00000005ff007c0c */ /* 0x000fda000bf05300 */
[----:B------:R-:W-:Y:S05]  /*0e30*/  @!P0 BRA `(.L_x_12) ;  /* 0x00000000000c8947 */ /* 0x000fea0003800000 */
[----:B0-----:R-:W1:Y:S02]  /*0e40*/  LDC.64 R4, c[0x0][0x590] ;  /* 0x00016400ff047b82 */ /* 0x001e640000000a00 */
[----:B-1----:R1:W5:Y:S01]  /*0e50*/  LDG.E R155, desc[UR36][R4.64] ;  /* 0x00000024049b7981 */ /* 0x002362000c1e1900 */
[----:B------:R-:W-:Y:S05]  /*0e60*/  BRA `(.L_x_11) ;  /* 0x0000000000087947 */ /* 0x000fea0003800000 */
.L_x_12:
[----:B------:R-:W-:Y:S02]  /*0e70*/  ULDC UR4, c[0x0][0x584] ;  /* 0x0001610000047ab9 */ /* 0x000fe40000000800 */
[----:B-1----:R-:W-:-:S07]  /*0e80*/  IMAD.U32 R155, RZ, RZ, UR4 ;  /* 0x00000004ff9b7e24 */ /* 0x002fce000f8e00ff */
.L_x_11:
[----:B------:R-:W-:-:S13]  /*0e90*/  LOP3.LUT P0, RZ, R0, 0xff, RZ, 0xc0, !PT ;  /* 0x000000ff00ff7812 */ /* 0x000fda000780c0ff */
[----:B------:R-:W-:Y:S05]  /*0ea0*/  @!P0 EXIT ;  /* 0x000000000000894d */ /* 0x000fea0003800000 */
[----:B------:R-:W-:Y:S01]  /*0eb0*/  ULDC UR4, c[0x0][0x28c] ;  /* 0x0000a30000047ab9 */ /* 0x000fe20000000800 */
[----:B------:R-:W-:Y:S01]  /*0ec0*/  LOP3.LUT R158, R19, 0x1, RZ, 0xfc, !PT ;  /* 0x00000001139e7812 */ /* 0x000fe200078efcff */
[----:B------:R-:W-:Y:S01]  /*0ed0*/  UIADD3 UR4, UR4, 0x3f, URZ ;  /* 0x0000003f04047890 */ /* 0x000fe2000fffe03f */
[----:B------:R-:W-:Y:S01]  /*0ee0*/  UMOV UR38, URZ ;  /* 0x0000003f00267c82 */ /* 0x000fe20008000000 */
[----:B------:R-:W-:Y:S02]  /*0ef0*/  UMOV UR39, URZ ;  /* 0x0000003f00277c82 */ /* 0x000fe40008000000 */
[----:B------:R-:W-:-:S04]  /*0f00*/  USHF.R.S32.HI UR5, URZ, 0x1f, UR4 ;  /* 0x0000001f3f057899 */ /* 0x000fc80008011404 */
[----:B------:R-:W-:-:S04]  /*0f10*/  ULEA.HI UR5, UR5, UR4, URZ, 0x6 ;  /* 0x0000000405057291 */ /* 0x000fc8000f8f303f */
[----:B------:R-:W-:-:S12]  /*0f20*/  USHF.R.S32.HI UR40, URZ, 0x6, UR5 ;  /* 0x000000063f287899 */ /* 0x000fd80008011405 */
.L_x_286:
[----:B------:R-:W-:Y:S01]  /*0f30*/  LOP3.LUT R0, R18, 0x80, RZ, 0xc0, !PT ;  /* 0x0000008012007812 */ /* 0x000fe200078ec0ff */
[----:B--2---:R-:W2:Y:S01]  /*0f40*/  S2UR UR7, SR_CgaCtaId ;  /* 0x00000000000779c3 */ /* 0x004ea20000008800 */
[----:B------:R-:W-:Y:S02]  /*0f50*/  UMOV UR6, 0x400 ;  /* 0x0000040000067882 */ /* 0x000fe40000000000 */
[----:B------:R-:W-:-:S06]  /*0f60*/  SHF.R.U32.HI R0, RZ, 0x7, R0 ;  /* 0x00000007ff007819 */ /* 0x000fcc0000011600 */
[----:B---3--:R-:W3:Y:S01]  /*0f70*/  SHFL.IDX PT, R0, R0, RZ, 0x1f ;  /* 0x00001fff00007589 */ /* 0x008ee200000e0000 */
[----:B--2---:R-:W-:Y:S01]  /*0f80*/  ULEA UR42, UR7, UR6, 0x18 ;  /* 0x00000006072a7291 */ /* 0x004fe2000f8ec03f */
[----:B---3--:R-:W-:-:S13]  /*0f90*/  R2UR UR4, R0 ;  /* 0x00000000000472ca */ /* 0x008fda00000e0000 */
[----:B------:R-:W-:-:S04]  /*0fa0*/  ULEA.HI UR5, UR4, UR4, URZ, 0x1 ;  /* 0x0000000404057291 */ /* 0x000fc8000f8f083f */
[----:B------:R-:W-:-:S04]  /*0fb0*/  ULOP3.LUT UR5, UR5, 0x7fffe, URZ, 0xc0, !UPT ;  /* 0x0007fffe05057892 */ /* 0x000fc8000f8ec03f */
[----:B------:R-:W-:-:S03]  /*0fc0*/  UIADD3 UR5, UR4, -UR5, URZ ;  /* 0x8000000504057290 */ /* 0x000fc6000fffe03f */
[----:B------:R-:W-:Y:S01]  /*0fd0*/  ULDC UR4, c[0x0][0x28c] ;  /* 0x0000a30000047ab9 */ /* 0x000fe20000000800 */
[----:B------:R-:W-:Y:S01]  /*0fe0*/  ULEA UR5, UR5, UR42, 0xd ;  /* 0x0000002a05057291 */ /* 0x000fe2000f8e683f */
[----:B------:R-:W-:-:S03]  /*0ff0*/  ISETP.LT.AND P0, PT, RZ, UR4, PT ;  /* 0x00000004ff007c0c */ /* 0x000fc6000bf01270 */
[----:B------:R-:W-:-:S04]  /*1000*/  UIADD3 UR5, UR5, 0x100, URZ ;  /* 0x0000010005057890 */ /* 0x000fc8000fffe03f */
[----:B------:R-:W-:-:S04]  /*1010*/  USHF.R.U32.HI UR5, URZ, 0x4, UR5 ;  /* 0x000000043f057899 */ /* 0x000fc80008011605 */
[----:B------:R-:W-:Y:S02]  /*1020*/  ULOP3.LUT UR41, UR5, 0x3fff, URZ, 0xc0, !UPT ;  /* 0x00003fff05297892 */ /* 0x000fe4000f8ec03f */
[----:B-1----:R-:W-:Y:S10]  /*1030*/  @P0 BRA `(.L_x_13) ;  /* 0x0000000000400947 */ /* 0x002ff40003800000 */
[----:B------:R-:W-:Y:S01]  /*1040*/  MOV R0, 0x0 ;  /* 0x0000000000007802 */ /* 0x000fe20000000f00 */
[----:B------:R-:W-:Y:S01]  /*1050*/  ULDC.64 UR4, c[0x4][0x68] ;  /* 0x01001a0000047ab9 */ /* 0x000fe20000000a00 */
[----:B------:R-:W-:Y:S01]  /*1060*/  ULDC.64 UR6, c[0x4][0x8] ;  /* 0x0100020000067ab9 */ /* 0x000fe20000000a00 */
[----:B01----:R-:W-:Y:S01]  /*1070*/  IMAD.U32 R4, RZ, RZ, UR4 ;  /* 0x00000004ff047e24 */ /* 0x003fe2000f8e00ff */
[----:B------:R0:W1:Y:S01]  /*1080*/  LDC.64 R14, c[0x4][R0] ;  /* 0x01000000000e7b82 */ /* 0x0000620000000a00 */
[----:B------:R-:W-:Y:S01]  /*1090*/  IMAD.U32 R5, RZ, RZ, UR5 ;  /* 0x00000005ff057e24 */ /* 0x000fe2000f8e00ff */
[----:B------:R-:W-:Y:S01]  /*10a0*/  ULDC.64 UR4, c[0x4][0x70] ;  /* 0x01001c0000047ab9 */ /* 0x000fe20000000a00 */
[----:B------:R-:W-:Y:S02]  /*10b0*/  IMAD.U32 R10, RZ, RZ, UR6 ;  /* 0x00000006ff0a7e24 */ /* 0x000fe4000f8e00ff */
[----:B------:R-:W-:Y:S02]  /*10c0*/  IMAD.U32 R6, RZ, RZ, UR4 ;  /* 0x00000004ff067e24 */ /* 0x000fe4000f8e00ff */
[----:B------:R-:W-:-:S02]  /*10d0*/  IMAD.U32 R7, RZ, RZ, UR5 ;  /* 0x00000005ff077e24 */ /* 0x000fc4000f8e00ff */
[----:B------:R-:W-:Y:S02]  /*10e0*/  IMAD.U32 R11, RZ, RZ, UR7 ;  /* 0x00000007ff0b7e24 */ /* 0x000fe4000f8e00ff */
[----:B------:R-:W-:Y:S02]  /*10f0*/  IMAD.MOV.U32 R8, RZ, RZ, 0x1e1 ;  /* 0x000001e1ff087424 */ /* 0x000fe400078e00ff */
[----:B------:R-:W-:Y:S02]  /*1100*/  IMAD.MOV.U32 R12, RZ, RZ, 0x1 ;  /* 0x00000001ff0c7424 */ /* 0x000fe400078e00ff */
[----:B0-----:R-:W-:-:S07]  /*1110*/  IMAD.MOV.U32 R13, RZ, RZ, RZ ;  /* 0x000000ffff0d7224 */ /* 0x001fce00078e00ff */
[----:B------:R-:W-:-:S07]  /*1120*/  LEPC R20, `(.L_x_13) ;  /* 0x000000001014794e */ /* 0x000fce0000000000 */
[----:B-1---5:R-:W-:Y:S05]  /*1130*/  CALL.ABS.NOINC R14 ;  /* 0x000000000e007343 */ /* 0x022fea0003c00000 */
.L_x_13:
[----:B------:R-:W-:-:S13]  /*1140*/  ISETP.NE.AND P0, PT, R158, 0x3, PT ;  /* 0x000000039e00780c */ /* 0x000fda0003f05270 */
[----:B------:R-:W-:Y:S05]  /*1150*/  @!P0 BRA `(.L_x_14) ;  /* 0x0000000000048947 */ /* 0x000fea0003800000 */
[----:B------:R-:W-:Y:S01]  /*1160*/  BPT.TRAP 0x1 ;  /* 0x000000040000795c */ /* 0x000fe20000300000 */
.L_x_14:
[----:B------:R-:W-:Y:S02]  /*1170*/  IMAD.U32 R3, RZ, RZ, UR39 ;  /* 0x00000027ff037e24 */ /* 0x000fe4000f8e00ff */
[----:B------:R-:W-:-:S03]  /*1180*/  IMAD.U32 R0, RZ, RZ, UR38 ;  /* 0x00000026ff007e24 */ /* 0x000fc6000f8e00ff */
[----:B------:R-:W-:Y:S02]  /*1190*/  LEA R3, R3, UR42, 0x3 ;  /* 0x0000002a03037c11 */ /* 0x000fe4000f8e18ff */
[----:B------:R-:W-:-:S04]  /*11a0*/  SHF.L.U32 R0, R0, 0x1f, RZ ;  /* 0x0000001f00007819 */ /* 0x000fc800000006ff */
[----:B------:R2:W3:Y:S01]  /*11b0*/  SYNCS.PHASECHK.TRANS64.TRYWAIT P1, [R3+URZ], R0 ;  /* 0x00000000030075a7 */ /* 0x0004e2000802017f */
[----:B------:R-:W-:Y:S05]  /*11c0*/  @!P0 BRA `(.L_x_15) ;  /* 0x0000000000048947 */ /* 0x000fea0003800000 */
[----:B------:R-:W-:Y:S01]  /*11d0*/  BPT.TRAP 0x1 ;  /* 0x000000040000795c */ /* 0x000fe20000300000 */
.L_x_15:
[----:B---3--:R-:W-:Y:S05]  /*11e0*/  @P1 BRA `(.L_x_16) ;  /* 0x0000000000081947 */ /* 0x008fea0003800000 */
[----:B------:R-:W3:Y:S02]  /*11f0*/  SYNCS.PHASECHK.TRANS64.TRYWAIT P1, [R3+URZ], R0 ;  /* 0x00000000030075a7 */ /* 0x000ee4000802017f */
[----:B---3--:R-:W-:Y:S05]  /*1200*/  @!P1 BRA `(.L_x_17) ;  /* 0x000000a400409947 */ /* 0x008fea0003800000 */
.L_x_16:
[----:B------:R-:W-:-:S04]  /*1210*/  UISETP.LT.AND UP0, UPT, UR40, 0x1, UPT ;  /* 0x000000012800788c */ /* 0x000fc8000bf01270 */
[----:B------:R-:W-:-:S04]  /*1220*/  USEL UR4, UR40, 0x1, UP0 ;  /* 0x0000000128047887 */ /* 0x000fc80008000000 */
[----:B------:R-:W-:-:S06]  /*1230*/  UIADD3 UR4, UR40, -UR4, URZ ;  /* 0x8000000428047290 */ /* 0x000fcc000fffe03f */
[----:B--23--:R-:W-:Y:S01]  /*1240*/  IMAD.U32 R0, RZ, RZ, UR4 ;  /* 0x00000004ff007e24 */ /* 0x00cfe2000f8e00ff */
[----:B------:R-:W-:Y:S05]  /*1250*/  WARPSYNC.ALL ;  /* 0x0000000000007948 */ /* 0x000fea0003800000 */
[----:B------:R-:W-:Y:S01]  /*1260*/  ISETP.GE.AND P1, PT, R0, 0x1, PT ;  /* 0x000000010000780c */ /* 0x000fe20003f26270 */
[----:B------:R-:W-:Y:S01]  /*1270*/  UIADD3 UR4, UR42, 0x10100, URZ ;  /* 0x000101002a047890 */ /* 0x000fe2000fffe03f */
[----:B------:R-:W-:Y:S01]  /*1280*/  WARPGROUP.ARRIVE ;  /* 0x00000000000079c5 */ /* 0x000fe20000000000 */
[----:B------:R-:W-:Y:S01]  /*1290*/  UMOV UR9, 0x40000040 ;  /* 0x4000004000097882 */ /* 0x000fe20000000000 */
[----:B------:R-:W-:Y:S01]  /*12a0*/  UMOV UR11, 0x40000040 ;  /* 0x40000040000b7882 */ /* 0x000fe20000000000 */
[----:B------:R-:W-:-:S04]  /*12b0*/  USHF.R.U32.HI UR4, URZ, 0x4, UR4 ;  /* 0x000000043f047899 */ /* 0x000fc80008011604 */
[----:B------:R-:W-:Y:S02]  /*12c0*/  ULOP3.LUT UR5, UR4, 0x3fff, URZ, 0xc0, !UPT ;  /* 0x00003fff04057892 */ /* 0x000fe4000f8ec03f */
[----:B------:R-:W-:Y:S02]  /*12d0*/  ULOP3.LUT UR4, UR41, 0x10000, URZ, 0xfc, !UPT ;  /* 0x0001000029047892 */ /* 0x000fe4000f8efc3f */
[----:B------:R-:W-:Y:S02]  /*12e0*/  ULOP3.LUT UR5, UR5, 0x2000000, URZ, 0xfc, !UPT ;  /* 0x0200000005057892 */ /* 0x000fe4000f8efc3f */
[----:B------:R-:W-:Y:S02]  /*12f0*/  ULEA UR6, UR39, UR4, 0xa ;  /* 0x0000000427067291 */ /* 0x000fe4000f8e503f */
[----:B------:R-:W-:-:S05]  /*1300*/  ULEA UR7, UR39, UR5, 0xb ;  /* 0x0000000527077291 */ /* 0x000fca000f8e583f */
[----:B------:R-:W-:Y:S02]  /*1310*/  UMOV UR8, UR6 ;  /* 0x0000000600087c82 */ /* 0x000fe40008000000 */
[----:B------:R-:W-:Y:S02]  /*1320*/  UMOV UR10, UR7 ;  /* 0x00000007000a7c82 */ /* 0x000fe40008000000 */
[----:B------:R-:W-:Y:S01]  /*1330*/  HGMMA.64x256x16.F32.BF16 R24, gdesc[UR8].tnspB, RZ, !UPT, gsb0 ;  /* 0x43e00000081879f0 */ /* 0x000fe2000c0018ff */
[----:B------:R-:W-:Y:S02]  /*1340*/  UIADD3 UR8, UR6, 0x2, URZ ;  /* 0x0000000206087890 */ /* 0x000fe4000fffe03f */
[----:B------:R-:W-:Y:S01]  /*1350*/  UIADD3 UR10, UR7, 0x80, URZ ;  /* 0x00000080070a7890 */ /* 0x000fe2000fffe03f */
[----:B------:R-:W-:Y:S01]  /*1360*/  UMOV UR9, 0x40000040 ;  /* 0x4000004000097882 */ /* 0x000fe20000000000 */
[----:B------:R-:W-:Y:S01]  /*1370*/  UMOV UR11, 0x40000040 ;  /* 0x40000040000b7882 */ /* 0x000fe20000000000 */
[----:B------:R-:W-:-:S02]  /*1380*/  WARPGROUP.DEPBAR.LE gsb0, 0x0 ;  /* 0x00008000000079c5 */ /* 0x000fc40000010000 */
[----:B------:R-:W-:-:S15]  /*1390*/  WARPGROUP.ARRIVE ;  /* 0x00000000000079c5 */ /* 0x000fde0000000000 */
[----:B------:R-:W-:-:S05]  /*13a0*/  NOP ;  /* 0x0000000000007918 */ /* 0x000fca0000000000 */
[----:B------:R-:W-:Y:S01]  /*13b0*/  HGMMA.64x256x16.F32.BF16 R24, gdesc[UR8].tnspB, R24, gsb0 ;  /* 0x43e00000081879f0 */ /* 0x000fe20008001818 */
[----:B------:R-:W-:Y:S02]  /*13c0*/  UIADD3 UR8, UR6, 0x4, URZ ;  /* 0x0000000406087890 */ /* 0x000fe4000fffe03f */
[----:B------:R-:W-:Y:S01]  /*13d0*/  UIADD3 UR10, UR7, 0x100, URZ ;  /* 0x00000100070a7890 */ /* 0x000fe2000fffe03f */
[----:B------:R-:W-:Y:S01]  /*13e0*/  UMOV UR9, 0x40000040 ;  /* 0x4000004000097882 */ /* 0x000fe20000000000 */
[----:B------:R-:W-:Y:S01]  /*13f0*/  UMOV UR11, 0x40000040 ;  /* 0x40000040000b7882 */ /* 0x000fe20000000000 */
[----:B------:R-:W-:Y:S02]  /*1400*/  WARPGROUP.DEPBAR.LE gsb0, 0x0 ;  /* 0x00008000000079c5 */ /* 0x000fe40000010000 */
        /* <DEDUP_REMOVED lines=10> */
[----:B------:R-:W-:Y:S03]  /*14b0*/  HGMMA.64x256x16.F32.BF16 R24, gdesc[UR8].tnspB, R24, gsb0 ;  /* 0x43e00000081879f0 */ /* 0x000fe60008001818 */
[----:B------:R-:W-:Y:S02]  /*14c0*/  WARPGROUP.DEPBAR.LE gsb0, 0x0 ;  /* 0x00008000000079c5 */ /* 0x000fe40000010000 */
[----:B------:R-:W-:Y:S05]  /*14d0*/  @!P1 BRA `(.L_x_18) ;  /* 0x0000000400249947 */ /* 0x000fea0003800000 */
[----:B------:R-:W-:-:S04]  /*14e0*/  UIADD3 UR6, UR39, 0x1, URZ ;  /* 0x0000000127067890 */ /* 0x000fc8000fffe03f */
[----:B------:R-:W-:-:S04]  /*14f0*/  UISETP.NE.AND UP0, UPT, UR6, 0x4, UPT ;  /* 0x000000040600788c */ /* 0x000fc8000bf05270 */
[----:B------:R-:W-:Y:S02]  /*1500*/  USEL UR7, URZ, 0x1, UP0 ;  /* 0x000000013f077887 */ /* 0x000fe40008000000 */
[----:B------:R-:W-:Y:S02]  /*1510*/  USEL UR6, UR6, URZ, UP0 ;  /* 0x0000003f06067287 */ /* 0x000fe40008000000 */
[----:B------:R-:W-:-:S06]  /*1520*/  ULOP3.LUT UR7, UR38, UR7, URZ, 0x3c, !UPT ;  /* 0x0000000726077292 */ /* 0x000fcc000f8e3c3f */
[----:B01----:R-:W-:Y:S01]  /*1530*/  IMAD.U32 R5, RZ, RZ, UR7 ;  /* 0x00000007ff057e24 */ /* 0x003fe2000f8e00ff */
[----:B------:R-:W-:-:S06]  /*1540*/  UMOV UR7, UR39 ;  /* 0x0000002700077c82 */ /* 0x000fcc0008000000 */
.L_x_25:
[----:B01----:R-:W-:Y:S05]  /*1550*/  @!P0 BRA `(.L_x_19) ;  /* 0x0000000000048947 */ /* 0x003fea0003800000 */
[----:B------:R-:W-:Y:S01]  /*1560*/  BPT.TRAP 0x1 ;  /* 0x000000040000795c */ /* 0x000fe20000300000 */
.L_x_19:
[----:B------:R-:W0:Y:S01]  /*1570*/  S2UR UR9, SR_CgaCtaId ;  /* 0x00000000000979c3 */ /* 0x000e220000008800 */
[----:B------:R-:W-:Y:S01]  /*1580*/  UMOV UR8, 0x400 ;  /* 0x0000040000087882 */ /* 0x000fe20000000000 */
[----:B------:R-:W-:Y:S01]  /*1590*/  SHF.L.U32 R3, R5, 0x1f, RZ ;  /* 0x0000001f05037819 */ /* 0x000fe200000006ff */
[----:B0-----:R-:W-:-:S04]  /*15a0*/  ULEA UR14, UR9, UR8, 0x18 ;  /* 0x00000008090e7291 */ /* 0x001fc8000f8ec03f */
[----:B------:R-:W-:-:S09]  /*15b0*/  ULEA UR8, UR6, UR14, 0x3 ;  /* 0x0000000e06087291 */ /* 0x000fd2000f8e183f */
[----:B------:R0:W1:Y:S01]  /*15c0*/  SYNCS.PHASECHK.TRANS64.TRYWAIT P1, [UR8], R3 ;  /* 0x00000003ff0075a7 */ /* 0x0000620008020148 */
[----:B------:R-:W-:Y:S05]  /*15d0*/  @!P0 BRA `(.L_x_20) ;  /* 0x0000000000048947 */ /* 0x000fea0003800000 */
[----:B------:R-:W-:Y:S01]  /*15e0*/  BPT.TRAP 0x1 ;  /* 0x000000040000795c */ /* 0x000fe20000300000 */
.L_x_20:
[----:B-1----:R-:W-:Y:S05]  /*15f0*/  @P1 BRA `(.L_x_21) ;  /* 0x0000000000081947 */ /* 0x002fea0003800000 */
[----:B------:R-:W1:Y:S02]  /*1600*/  SYNCS.PHASECHK.TRANS64.TRYWAIT P1, [UR8], R3 ;  /* 0x00000003ff0075a7 */ /* 0x000e640008020148 */
[----:B-1----:R-:W-:Y:S05]  /*1610*/  @!P1 BRA `(.L_x_22) ;  /* 0x000000a000509947 */ /* 0x002fea0003800000 */
.L_x_21:
[----:B------:R-:W-:Y:S01]  /*1620*/  ULEA UR12, UR6, UR4, 0xa ;  /* 0x00000004060c7291 */ /* 0x000fe2000f8e503f */
[----:B------:R-:W-:Y:S01]  /*1630*/  WARPGROUP.ARRIVE ;  /* 0x00000000000079c5 */ /* 0x000fe20000000000 */
[----:B------:R-:W-:Y:S01]  /*1640*/  ULEA UR13, UR6, UR5, 0xb ;  /* 0x00000005060d7291 */ /* 0x000fe2000f8e583f */
[----:B------:R-:W-:Y:S01]  /*1650*/  UMOV UR9, 0x40000040 ;  /* 0x4000004000097882 */ /* 0x000fe20000000000 */
[----:B------:R-:W-:-:S03]  /*1660*/  UMOV UR11, 0x40000040 ;  /* 0x40000040000b7882 */ /* 0x000fc60000000000 */
[----:B------:R-:W-:Y:S02]  /*1670*/  UMOV UR8, UR12 ;  /* 0x0000000c00087c82 */ /* 0x000fe40008000000 */
[----:B------:R-:W-:Y:S02]  /*1680*/  UMOV UR10, UR13 ;  /* 0x0000000d000a7c82 */ /* 0x000fe40008000000 */
[----:B------:R-:W-:Y:S01]  /*1690*/  HGMMA.64x256x16.F32.BF16 R24, gdesc[UR8].tnspB, R24, gsb0 ;  /* 0x43e00000081879f0 */ /* 0x000fe20008001818 */
        /* <DEDUP_REMOVED lines=26> */
[----:B------:R-:W-:Y:S01]  /*1840*/  BPT.TRAP 0x1 ;  /* 0x000000040000795c */ /* 0x000fe20000300000 */
.L_x_23:
[----:B------:R-:W-:Y:S01]  /*1850*/  ULEA UR8, UR7, UR14, 0x3 ;  /* 0x0000000e07087291 */ /* 0x000fe2000f8e183f */
[----:B------:R-:W-:-:S03]  /*1860*/  ISETP.GT.U32.AND P1, PT, R19, 0x1, PT ;  /* 0x000000011300780c */ /* 0x000fc60003f24070 */
[----:B------:R-:W-:-:S04]  /*1870*/  UIADD3 UR8, UR8, 0x20, URZ ;  /* 0x0000002008087890 */ /* 0x000fc8000fffe03f */
[----:B------:R-:W-:-:S09]  /*1880*/  UPRMT UR8, URZ, 0x654, UR8 ;  /* 0x000006543f087896 */ /* 0x000fd20008000008 */
[----:B------:R-:W-:Y:S01]  /*1890*/  SYNCS.ARRIVE.TRANS64.RED.A1T0 RZ, [UR8], RZ ;  /* 0x000000ffffff79a7 */ /* 0x000fe20008100408 */
[----:B------:R-:W-:Y:S05]  /*18a0*/  @P1 BRA `(.L_x_24) ;  /* 0x0000000000041947 */ /* 0x000fea0003800000 */
[----:B------:R-:W-:Y:S01]  /*18b0*/  BPT.TRAP 0x1 ;  /* 0x000000040000795c */ /* 0x000fe20000300000 */
.L_x_24:
[----:B------:R-:W-:Y:S01]  /*18c0*/  UIADD3 UR6, UR6, 0x1, URZ ;  /* 0x0000000106067890 */ /* 0x000fe2000fffe03f */
[C---:B------:R-:W-:Y:S01]  /*18d0*/  ISETP.GT.AND P1, PT, R0.reuse, 0x1, PT ;  /* 0x000000010000780c */ /* 0x040fe20003f24270 */
[----:B------:R-:W-:Y:S01]  /*18e0*/  UIADD3 UR7, UR7, 0x1, URZ ;  /* 0x0000000107077890 */ /* 0x000fe2000fffe03f */
[----:B------:R-:W-:Y:S01]  /*18f0*/  VIADD R0, R0, 0xffffffff ;  /* 0xffffffff00007836 */ /* 0x000fe20000000000 */
[----:B------:R-:W-:Y:S02]  /*1900*/  UISETP.NE.AND UP0, UPT, UR6, 0x4, UPT ;  /* 0x000000040600788c */ /* 0x000fe4000bf05270 */
[----:B------:R-:W-:Y:S02]  /*1910*/  UISETP.NE.AND UP1, UPT, UR7, 0x4, UPT ;  /* 0x000000040700788c */ /* 0x000fe4000bf25270 */
[----:B------:R-:W-:Y:S02]  /*1920*/  USEL UR8, URZ, 0x1, UP0 ;  /* 0x000000013f087887 */ /* 0x000fe40008000000 */
[----:B------:R-:W-:-:S02]  /*1930*/  USEL UR6, UR6, URZ, UP0 ;  /* 0x0000003f06067287 */ /* 0x000fc40008000000 */
[----:B------:R-:W-:Y:S02]  /*1940*/  USEL UR7, UR7, URZ, UP1 ;  /* 0x0000003f07077287 */ /* 0x000fe40008800000 */
[----:B------:R-:W-:Y:S01]  /*1950*/  LOP3.LUT R5, R5, UR8, RZ, 0x3c, !PT ;  /* 0x0000000805057c12 */ /* 0x000fe2000f8e3cff */
[----:B------:R-:W-:Y:S09]  /*1960*/  @P1 BRA `(.L_x_25) ;  /* 0xfffffff800f81947 */ /* 0x000ff2000383ffff */
.L_x_18:
[----:B------:R-:W2:Y:S02]  /*1970*/  LDC R0, c[0x0][0x28c] ;  /* 0x0000a300ff007b82 */ /* 0x000ea40000000800 */
[----:B--2---:R-:W-:-:S13]  /*1980*/  ISETP.GE.AND P1, PT, R0, 0x1, PT ;  /* 0x000000010000780c */ /* 0x004fda0003f26270 */
[----:B------:R-:W-:Y:S05]  /*1990*/  @!P1 BRA `(.L_x_26) ;  /* 0x0000000000409947 */ /* 0x000fea0003800000 */
[----:B------:R-:W-:Y:S05]  /*19a0*/  @!P0 BRA `(.L_x_27) ;  /* 0x0000000000048947 */ /* 0x000fea0003800000 */
[----:B------:R-:W-:Y:S01]  /*19b0*/  BPT.TRAP 0x1 ;  /* 0x000000040000795c */ /* 0x000fe20000300000 */
.L_x_27:
[----:B------:R-:W2:Y:S01]  /*19c0*/  S2UR UR6, SR_CgaCtaId ;  /* 0x00000000000679c3 */ /* 0x000ea20000008800 */
[----:B------:R-:W-:Y:S01]  /*19d0*/  UISETP.LT.AND UP0, UPT, UR40, 0x1, UPT ;  /* 0x000000012800788c */ /* 0x000fe2000bf01270 */
[----:B------:R-:W-:Y:S01]  /*19e0*/  ISETP.GT.U32.AND P0, PT, R19, 0x1, PT ;  /* 0x000000011300780c */ /* 0x000fe20003f04070 */
[----:B------:R-:W-:Y:S02]  /*19f0*/  UMOV UR5, 0x400 ;  /* 0x0000040000057882 */ /* 0x000fe40000000000 */
[----:B------:R-:W-:-:S04]  /*1a00*/  USEL UR4, UR40, 0x1, UP0 ;  /* 0x0000000128047887 */ /* 0x000fc80008000000 */
[----:B------:R-:W-:-:S04]  /*1a10*/  UIADD3 UR4, UR39, UR40, -UR4 ;  /* 0x0000002827047290 */ /* 0x000fc8000fffe804 */
[----:B------:R-:W-:-:S04]  /*1a20*/  USHF.L.U32 UR4, UR4, 0x3, URZ ;  /* 0x0000000304047899 */ /* 0x000fc8000800063f */
[----:B------:R-:W-:Y:S02]  /*1a30*/  ULOP3.LUT UR4, UR4, 0x18, URZ, 0xc0, !UPT ;  /* 0x0000001804047892 */ /* 0x000fe4000f8ec03f */
[----:B--2---:R-:W-:-:S04]  /*1a40*/  ULEA UR5, UR6, UR5, 0x18 ;  /* 0x0000000506057291 */ /* 0x004fc8000f8ec03f */
[----:B------:R-:W-:-:S04]  /*1a50*/  UIADD3 UR4, UR5, 0x20, UR4 ;  /* 0x0000002005047890 */ /* 0x000fc8000fffe004 */
[----:B------:R-:W-:-:S09]  /*1a60*/  UPRMT UR4, URZ, 0x654, UR4 ;  /* 0x000006543f047896 */ /* 0x000fd20008000004 */
[----:B------:R-:W-:Y:S01]  /*1a70*/  SYNCS.ARRIVE.TRANS64.RED.A1T0 RZ, [UR4], RZ ;  /* 0x000000ffffff79a7 */ /* 0x000fe20008100404 */
[----:B------:R-:W-:Y:S05]  /*1a80*/  @P0 BRA `(.L_x_26) ;  /* 0x0000000000040947 */ /* 0x000fea0003800000 */
[----:B------:R-:W-:Y:S01]  /*1a90*/  BPT.TRAP 0x1 ;  /* 0x000000040000795c */ /* 0x000fe20000300000 */
.L_x_26:
[----:B------:R-:W2:Y:S01]  /*1aa0*/  LDC R7, c[0x0][0x288] ;  /* 0x0000a200ff077b82 */ /* 0x000ea20000000800 */
[----:B01----:R-:W-:Y:S01]  /*1ab0*/  SHF.R.U32.HI R3, RZ, 0x2, R18 ;  /* 0x00000002ff037819 */ /* 0x003fe20000011612 */
[----:B------:R-:W-:Y:S01]  /*1ac0*/  UIADD3 UR39, UR40, UR39, URZ ;  /* 0x0000002728277290 */ /* 0x000fe2000fffe03f */
[C---:B------:R-:W-:Y:S01]  /*1ad0*/  LOP3.LUT R4, R18.reuse, 0x60, RZ, 0xc0, !PT ;  /* 0x0000006012047812 */ /* 0x040fe200078ec0ff */
[----:B------:R-:W-:Y:S01]  /*1ae0*/  ULDC UR8, c[0x0][0x284] ;  /* 0x0000a10000087ab9 */ /* 0x000fe20000000800 */
[----:B------:R-:W-:Y:S01]  /*1af0*/  LOP3.LUT R3, R3, 0x7, RZ, 0xc0, !PT ;  /* 0x0000000703037812 */ /* 0x000fe200078ec0ff */
[----:B------:R-:W-:Y:S01]  /*1b00*/  USHF.R.U32.HI UR4, URZ, 0x2, UR39 ;  /* 0x000000023f047899 */ /* 0x000fe20008011627 */
[----:B------:R-:W-:Y:S01]  /*1b10*/  SHF.R.U32.HI R10, RZ, 0x1, R4 ;  /* 0x00000001ff0a7819 */ /* 0x000fe20000011604 */
[----:B------:R-:W-:Y:S01]  /*1b20*/  IMAD.SHL.U32 R4, R18, 0x2, RZ ;  /* 0x0000000212047824 */ /* 0x000fe200078e00ff */
[----:B------:R-:W-:Y:S01]  /*1b30*/  LOP3.LUT R0, R22, 0x1, RZ, 0xc0, !PT ;  /* 0x0000000116007812 */ /* 0x000fe200078ec0ff */
[----:B------:R-:W-:Y:S01]  /*1b40*/  ULOP3.LUT UR4, UR4, 0x1, URZ, 0xc0, !UPT ;  /* 0x0000000104047892 */ /* 0x000fe2000f8ec03f */
[----:B------:R-:W-:Y:S01]  /*1b50*/  IADD3 R5, RZ, -R10, -R3 ;  /* 0x8000000aff057210 */ /* 0x000fe20007ffe803 */
[----:B------:R-:W-:Y:S01]  /*1b60*/  UISETP.GT.U32.AND UP1, UPT, UR39, 0x3, UPT ;  /* 0x000000032700788c */ /* 0x000fe2000bf24070 */
[----:B------:R-:W-:Y:S01]  /*1b70*/  LOP3.LUT R9, R4, 0x6, RZ, 0xc0, !PT ;  /* 0x0000000604097812 */ /* 0x000fe200078ec0ff */
[C---:B------:R-:W-:Y:S01]  /*1b80*/  IMAD.SHL.U32 R6, R0.reuse, 0x40, RZ ;  /* 0x0000004000067824 */ /* 0x040fe200078e00ff */
[----:B------:R-:W-:Y:S01]  /*1b90*/  UISETP.NE.U32.AND UP0, UPT, UR4, 0x1, UPT ;  /* 0x000000010400788c */ /* 0x000fe2000bf05070 */
[----:B------:R-:W-:Y:S01]  /*1ba0*/  IMAD R11, R0, -0x40, R5 ;  /* 0xffffffc0000b7824 */ /* 0x000fe200078e0205 */
[----:B------:R-:W-:Y:S01]  /*1bb0*/  LOP3.LUT R0, R18, 0x3, RZ, 0xc0, !PT ;  /* 0x0000000312007812 */ /* 0x000fe200078ec0ff */
[----:B------:R-:W-:Y:S01]  /*1bc0*/  ULDC.64 UR6, c[0x0][0x5d0] ;  /* 0x0001740000067ab9 */ /* 0x000fe20000000a00 */
[----:B------:R-:W-:Y:S01]  /*1bd0*/  PRMT R8, R9, 0x6540, R152 ;  /* 0x0000654009087816 */ /* 0x000fe20000000098 */
[----:B------:R-:W-:Y:S01]  /*1be0*/  IMAD.SHL.U32 R152, R152, 0x100, RZ ;  /* 0x0000010098987824 */ /* 0x000fe200078e00ff */
[----:B------:R-:W-:Y:S01]  /*1bf0*/  SHF.R.S32.HI R21, RZ, 0x1f, R23 ;  /* 0x0000001fff157819 */ /* 0x000fe20000011417 */
[----:B------:R-:W-:Y:S01]  /*1c00*/  UISETP.LT.U32.AND UP1, UPT, UR40, 0x4, UP1 ;  /* 0x000000042800788c */ /* 0x000fe20008f21070 */
[----:B------:R-:W-:Y:S01]  /*1c10*/  SHF.R.S32.HI R9, RZ, 0x1f, R8 ;  /* 0x0000001fff097819 */ /* 0x000fe20000011408 */
[----:B--2---:R-:W-:Y:S01]  /*1c20*/  IMAD R13, R0, -0x2, R7 ;  /* 0xfffffffe000d7824 */ /* 0x004fe200078e0207 */
[----:B------:R-:W-:Y:S01]  /*1c30*/  ISETP.GE.AND P0, PT, R152, R7, PT ;  /* 0x000000079800720c */ /* 0x000fe20003f06270 */
[----:B------:R-:W-:Y:S01]  /*1c40*/  IMAD.SHL.U32 R0, R153, 0x80, RZ ;  /* 0x0000008099007824 */ /* 0x000fe200078e00ff */
[----:B------:R-:W-:Y:S01]  /*1c50*/  UISETP.GT.U32.AND UP0, UPT, UR40, 0x3, !UP0 ;  /* 0x000000032800788c */ /* 0x000fe2000c704070 */
[----:B------:R-:W-:Y:S01]  /*1c60*/  IMAD R4, R21, UR6, RZ ;  /* 0x0000000615047c24 */ /* 0x000fe2000f8e02ff */
[----:B------:R-:W-:Y:S01]  /*1c70*/  LOP3.LUT R3, R6, 0x40, R3, 0xe2, !PT ;  /* 0x0000004006037812 */ /* 0x000fe200078ee203 */
[----:B------:R-:W-:Y:S01]  /*1c80*/  USEL UR5, URZ, 0x1, !UP1 ;  /* 0x000000013f057887 */ /* 0x000fe2000c800000 */
[C---:B------:R-:W-:Y:S01]  /*1c90*/  ISETP.GE.OR P0, PT, R0.reuse, UR8, P0 ;  /* 0x0000000800007c0c */ /* 0x040fe20008706670 */
[----:B------:R-:W-:Y:S01]  /*1ca0*/  USEL UR4, URZ, 0x1, !UP0 ;  /* 0x000000013f047887 */ /* 0x000fe2000c000000 */
[----:B------:R-:W-:Y:S01]  /*1cb0*/  IMAD.WIDE R6, R153, 0x80, RZ ;  /* 0x0000008099067825 */ /* 0x000fe200078e02ff */
[----:B------:R-:W-:Y:S01]  /*1cc0*/  ULOP3.LUT UR39, UR39, 0x3, URZ, 0xc0, !UPT ;  /* 0x0000000327277892 */ /* 0x000fe2000f8ec03f */
[----:B------:R-:W-:Y:S01]  /*1cd0*/  IADD3 R0, -R0, UR8, R11 ;  /* 0x0000000800007c10 */ /* 0x000fe2000fffe10b */
[----:B------:R-:W-:Y:S01]  /*1ce0*/  ULOP3.LUT UR38, UR4, UR38, UR5, 0x96, !UPT ;  /* 0x0000002604267292 */ /* 0x000fe2000f8e9605 */
[C---:B------:R-:W-:Y:S01]  /*1cf0*/  IMAD R15, R23.reuse, UR7, R4 ;  /* 0x00000007170f7c24 */ /* 0x040fe2000f8e0204 */
[----:B------:R-:W-:Y:S01]  /*1d00*/  LOP3.LUT R167, R6, R3, R10, 0xfe, !PT ;  /* 0x0000000306a77212 */ /* 0x000fe200078efe0a */
[----:B------:R-:W-:-:S04]  /*1d10*/  IMAD.WIDE.U32 R4, R23, UR6, R8 ;  /* 0x0000000617047c25 */ /* 0x000fc8000f8e0008 */
[----:B------:R-:W-:Y:S02]  /*1d20*/  IMAD.IADD R5, R5, 0x1, R15 ;  /* 0x0000000105057824 */ /* 0x000fe400078e020f */
[----:B------:R-:W-:Y:S02]  /*1d30*/  IMAD.IADD R3, R13, 0x1, -R152 ;  /* 0x000000010d037824 */ /* 0x000fe400078e0a98 */
[----:B------:R-:W-:Y:S01]  /*1d40*/  IMAD.MOV.U32 R153, RZ, RZ, -0x1 ;  /* 0xffffffffff997424 */ /* 0x000fe200078e00ff */
[----:B------:R-:W-:Y:S06]  /*1d50*/  @P0 BRA `(.L_x_28) ;  /* 0x0000007800dc0947 */ /* 0x000fec0003800000 */
[----:B------:R-:W0:Y:S01]  /*1d60*/  LDC.64 R10, c[0x0][0x5c8] ;  /* 0x00017200ff0a7b82 */ /* 0x000e220000000a00 */
[----:B-----5:R-:W-:Y:S01]  /*1d70*/  FSETP.NEU.AND P0, PT, R155, RZ, PT ;  /* 0x000000ff9b00720b */ /* 0x020fe20003f0d000 */
[----:B------:R-:W-:Y:S01]  /*1d80*/  BSSY B0, `(.L_x_28) ;  /* 0x00007b4000007945 */ /* 0x000fe20003800000 */
[----:B------:R-:W-:-:S04]  /*1d90*/  ISETP.GT.AND P2, PT, R3, RZ, PT ;  /* 0x000000ff0300720c */ /* 0x000fc80003f44270 */
[----:B------:R-:W-:Y:S01]  /*1da0*/  ISETP.GT.AND P1, PT, R0, RZ, P2 ;  /* 0x000000ff0000720c */ /* 0x000fe20001724270 */
[-C--:B0-----:R-:W-:Y:S02]  /*1db0*/  IMAD R12, R7, R10.reuse, RZ ;  /* 0x0000000a070c7224 */ /* 0x081fe400078e02ff */
[----:B------:R-:W-:-:S04]  /*1dc0*/  IMAD.WIDE.U32 R160, R167, R10, R4 ;  /* 0x0000000aa7a07225 */ /* 0x000fc800078e0004 */
[----:B------:R-:W-:-:S04]  /*1dd0*/  IMAD R5, R167, R11, R12 ;  /* 0x0000000ba7057224 */ /* 0x000fc800078e020c */
[----:B------:R-:W-:Y:S01]  /*1de0*/  IMAD.IADD R169, R161, 0x1, R5 ;  /* 0x00000001a1a97824 */ /* 0x000fe200078e0205 */
[----:B------:R-:W-:Y:S06]  /*1df0*/  @!P0 BRA `(.L_x_29) ;  /* 0x0000005400988947 */ /* 0x000fec0003800000 */
[----:B------:R-:W0:Y:S01]  /*1e00*/  LDC.64 R14, c[0x0][0x5b8] ;  /* 0x00016e00ff0e7b82 */ /* 0x000e220000000a00 */
[----:B------:R-:W-:-:S07]  /*1e10*/  ULDC.64 UR4, c[0x0][0x5c0] ;  /* 0x0001700000047ab9 */ /* 0x000fce0000000a00 */
[----:B------:R-:W1:Y:S08]  /*1e20*/  LDC.64 R164, c[0x0][0x5b0] ;  /* 0x00016c00ffa47b82 */ /* 0x000e700000000a00 */
[----:B------:R-:W2:Y:S01]  /*1e30*/  LDC.64 R12, c[0x0][0x5a8] ;  /* 0x00016a00ff0c7b82 */ /* 0x000ea20000000a00 */
[-C--:B0-----:R-:W-:Y:S02]  /*1e40*/  IMAD R4, R21, R14.reuse, RZ ;  /* 0x0000000e15047224 */ /* 0x081fe400078e02ff */
[----:B------:R-:W-:-:S04]  /*1e50*/  IMAD.WIDE.U32 R162, R23, R14, R8 ;  /* 0x0000000e17a27225 */ /* 0x000fc800078e0008 */
[----:B------:R-:W-:Y:S02]  /*1e60*/  IMAD R159, R23, R15, R4 ;  /* 0x0000000f179f7224 */ /* 0x000fe400078e0204 */
[-C--:B-1----:R-:W-:Y:S02]  /*1e70*/  IMAD R6, R7, R164.reuse, RZ ;  /* 0x000000a407067224 */ /* 0x082fe400078e02ff */
[----:B------:R-:W-:Y:S02]  /*1e80*/  IMAD.IADD R21, R163, 0x1, R159 ;  /* 0x00000001a3157824 */ /* 0x000fe400078e029f */
[----:B------:R-:W-:Y:S02]  /*1e90*/  IMAD.MOV.U32 R20, RZ, RZ, R162 ;  /* 0x000000ffff147224 */ /* 0x000fe400078e00a2 */
[C---:B------:R-:W-:Y:S02]  /*1ea0*/  IMAD R161, R167.reuse, R165, R6 ;  /* 0x000000a5a7a17224 */ /* 0x040fe400078e0206 */
[----:B------:R-:W-:-:S04]  /*1eb0*/  IMAD.WIDE.U32 R4, R167, R164, R20 ;  /* 0x000000a4a7047225 */ /* 0x000fc800078e0014 */
[----:B------:R-:W-:Y:S01]  /*1ec0*/  IMAD.IADD R5, R5, 0x1, R161 ;  /* 0x0000000105057824 */ /* 0x000fe200078e02a1 */
[----:B--2---:R-:W-:-:S04]  /*1ed0*/  LEA R6, P0, R4, R12, 0x1 ;  /* 0x0000000c04067211 */ /* 0x004fc800078008ff */
[----:B------:R-:W-:-:S05]  /*1ee0*/  LEA.HI.X R7, R4, R13, R5, 0x1, P0 ;  /* 0x0000000d04077211 */ /* 0x000fca00000f0c05 */
[----:B------:R0:W2:Y:S01]  /*1ef0*/  @P1 LDG.E.LTC128B.U16 R15, desc[UR36][R6.64] ;  /* 0x00000024060f1981 */ /* 0x0000a2000c1e1520 */
[----:B------:R-:W-:Y:S01]  /*1f00*/  IMAD.WIDE.U32 R156, R167, R164, R8 ;  /* 0x000000a4a79c7225 */ /* 0x000fe200078e0008 */
[----:B------:R-:W-:Y:S03]  /*1f10*/  BSSY B1, `(.L_x_30) ;  /* 0x0000013000017945 */ /* 0x000fe60003800000 */
[----:B------:R-:W-:Y:S02]  /*1f20*/  IMAD.IADD R157, R161, 0x1, R157 ;  /* 0x00000001a19d7824 */ /* 0x000fe400078e029d */
[----:B------:R-:W-:-:S04]  /*1f30*/  IMAD.WIDE.U32 R156, R23, R14, R156 ;  /* 0x0000000e179c7225 */ /* 0x000fc800078e009c */
[----:B0-----:R-:W-:Y:S01]  /*1f40*/  IMAD.IADD R7, R159, 0x1, R157 ;  /* 0x000000019f077824 */ /* 0x001fe200078e029d */
[----:B------:R-:W-:Y:S02]  /*1f50*/  LEA R6, P4, R156, R12, 0x1 ;  /* 0x0000000c9c067211 */ /* 0x000fe400078808ff */
[----:B------:R-:W-:Y:S02]  /*1f60*/  SHF.L.U64.HI R157, R164, 0x3, R165 ;  /* 0x00000003a49d7819 */ /* 0x000fe400000102a5 */
[----:B------:R-:W-:Y:S01]  /*1f70*/  LEA.HI.X R7, R156, R13, R7, 0x1, P4 ;  /* 0x0000000d9c077211 */ /* 0x000fe200020f0c07 */
[----:B------:R-:W-:Y:S02]  /*1f80*/  IMAD.SHL.U32 R156, R164, 0x8, RZ ;  /* 0x00000008a49c7824 */ /* 0x000fe400078e00ff */
[----:B--2---:R-:W-:-:S04]  /*1f90*/  IMAD.U32 R4, R15, 0x10000, RZ ;  /* 0x000100000f047824 */ /* 0x004fc800078e00ff */
[----:B------:R-:W-:Y:S01]  /*1fa0*/  FMUL R5, R4, R155 ;  /* 0x0000009b04057220 */ /* 0x000fe20000400000 */
[----:B------:R-:W-:-:S03]  /*1fb0*/  LEA R4, P0, R160, UR4, 0x1 ;  /* 0x00000004a0047c11 */ /* 0x000fc6000f8008ff */
[----:B------:R-:W-:Y:S01]  /*1fc0*/  FFMA R24, R24, R154, R5 ;  /* 0x0000009a18187223 */ /* 0x000fe20000000005 */
[----:B------:R-:W-:Y:S02]  /*1fd0*/  LEA.HI.X R5, R160, UR5, R169, 0x1, P0 ;  /* 0x00000005a0057c11 */ /* 0x000fe400080f0ca9 */
[----:B------:R-:W-:Y:S02]  /*1fe0*/  ISETP.GT.AND P0, PT, R3, 0x1, PT ;  /* 0x000000010300780c */ /* 0x000fe40003f04270 */
[----:B------:R-:W-:Y:S02]  /*1ff0*/  F2FP.BF16.F32.PACK_AB R24, RZ, R24 ;  /* 0x00000018ff18723e */ /* 0x000fe400000010ff */
[----:B------:R-:W-:-:S03]  /*2000*/  ISETP.GT.AND P3, PT, R0, RZ, P0 ;  /* 0x000000ff0000720c */ /* 0x000fc60000764270 */
[----:B------:R0:W-:Y:S10]  /*2010*/  @P1 STG.E.U16 desc[UR36][R4.64], R24 ;  /* 0x0000001804001986 */ /* 0x0001f4000c101524 */
[----:B------:R-:W-:Y:S05]  /*2020*/  @!P3 BRA `(.L_x_31) ;  /* 0x000000000004b947 */ /* 0x000fea0003800000 */
[----:B------:R1:W5:Y:S02]  /*2030*/  LDG.E.LTC128B.U16 R15, desc[UR36][R6.64+0x2] ;  /* 0x00000224060f7981 */ /* 0x000364000c1e1520 */
.L_x_31:
[----:B------:R-:W-:Y:S05]  /*2040*/  BSYNC B1 ;  /* 0x0000000000017941 */ /* 0x000fea0003800000 */
.L_x_30:
[----:B-----5:R-:W-:Y:S01]  /*2050*/  IMAD.U32 R20, R15, 0x10000, RZ ;  /* 0x000100000f147824 */ /* 0x020fe200078e00ff */
[----:B------:R-:W-:Y:S01]  /*2060*/  ISETP.GT.AND P2, PT, R0, 0x8, P2 ;  /* 0x000000080000780c */ /* 0x000fe20001744270 */
[----:B------:R-:W-:Y:S01]  /*2070*/  IMAD.WIDE.U32 R156, R167, R164, R156 ;  /* 0x000000a4a79c7225 */ /* 0x000fe200078e009c */
[----:B------:R-:W-:-:S03]  /*2080*/  PRMT R152, R15, 0x7610, R152 ;  /* 0x000076100f987816 */ /* 0x000fc60000000098 */
[----:B------:R-:W-:Y:S01]  /*2090*/  FMUL R20, R20, R155 ;  /* 0x0000009b14147220 */ /* 0x000fe20000400000 */
[----:B------:R-:W-:Y:S01]  /*20a0*/  IMAD.IADD R161, R161, 0x1, R157 ;  /* 0x00000001a1a17824 */ /* 0x000fe200078e029d */
[----:B------:R-:W-:Y:S02]  /*20b0*/  IADD3 R162, P1, R162, R156, RZ ;  /* 0x0000009ca2a27210 */ /* 0x000fe40007f3e0ff */
[----:B------:R-:W-:-:S03]  /*20c0*/  FFMA R25, R25, R154, R20 ;  /* 0x0000009a19197223 */ /* 0x000fc60000000014 */
[----:B------:R-:W-:Y:S02]  /*20d0*/  IMAD.X R21, R161, 0x1, R21, P1 ;  /* 0x00000001a1157824 */ /* 0x000fe400008e0615 */
[----:B------:R-:W-:Y:S02]  /*20e0*/  F2FP.BF16.F32.PACK_AB R25, RZ, R25 ;  /* 0x00000019ff19723e */ /* 0x000fe400000010ff */
[C---:B------:R-:W-:Y:S02]  /*20f0*/  LEA R20, P1, R162.reuse, R12, 0x1 ;  /* 0x0000000ca2147211 */ /* 0x040fe400078208ff */
[----:B------:R-:W-:Y:S02]  /*2100*/  PRMT R157, R25, 0x7610, R157 ;  /* 0x00007610199d7816 */ /* 0x000fe4000000009d */
[----:B------:R-:W-:-:S03]  /*2110*/  LEA.HI.X R21, R162, R13, R21, 0x1, P1 ;  /* 0x0000000da2157211 */ /* 0x000fc600008f0c15 */
[----:B------:R2:W-:Y:S04]  /*2120*/  @P3 STG.E.U16 desc[UR36][R4.64+0x2], R157 ;  /* 0x0000029d04003986 */ /* 0x0005e8000c101524 */
[----:B------:R-:W0:Y:S01]  /*2130*/  @P2 LDG.E.LTC128B.U16 R152, desc[UR36][R20.64] ;  /* 0x0000002414982981 */ /* 0x000e22000c1e1520 */
[----:B------:R-:W-:Y:S01]  /*2140*/  IADD3 R8, P1, R8, R156, RZ ;  /* 0x0000009c08087210 */ /* 0x000fe20007f3e0ff */
[----:B------:R-:W-:Y:S01]  /*2150*/  BSSY B1, `(.L_x_32) ;  /* 0x0000011000017945 */ /* 0x000fe20003800000 */
[----:B------:R-:W-:Y:S02]  /*2160*/  SHF.L.U64.HI R11, R10, 0x4, R11 ;  /* 0x000000040a0b7819 */ /* 0x000fe4000001020b */
[----:B------:R-:W-:Y:S01]  /*2170*/  ISETP.GT.AND P0, PT, R0, 0x8, P0 ;  /* 0x000000080000780c */ /* 0x000fe20000704270 */
[----:B------:R-:W-:Y:S01]  /*2180*/  IMAD.X R9, R9, 0x1, R161, P1 ;  /* 0x0000000109097824 */ /* 0x000fe200008e06a1 */
[----:B------:R-:W-:Y:S01]  /*2190*/  LEA R10, P1, R10, R4, 0x4 ;  /* 0x000000040a0a7211 */ /* 0x000fe200078220ff */
[----:B------:R-:W-:-:S04]  /*21a0*/  IMAD.WIDE.U32 R14, R23, R14, R8 ;  /* 0x0000000e170e7225 */ /* 0x000fc800078e0008 */
[----:B------:R-:W-:Y:S01]  /*21b0*/  IMAD.X R11, R11, 0x1, R5, P1 ;  /* 0x000000010b0b7824 */ /* 0x000fe200008e0605 */
[----:B------:R-:W-:Y:S01]  /*21c0*/  LEA R8, P3, R14, R12, 0x1 ;  /* 0x0000000c0e087211 */ /* 0x000fe200078608ff */
[----:B------:R-:W-:-:S05]  /*21d0*/  IMAD.IADD R9, R159, 0x1, R15 ;  /* 0x000000019f097824 */ /* 0x000fca00078e020f */
[----:B------:R-:W-:Y:S01]  /*21e0*/  LEA.HI.X R9, R14, R13, R9, 0x1, P3 ;  /* 0x0000000d0e097211 */ /* 0x000fe200018f0c09 */
[----:B0-----:R-:W-:-:S04]  /*21f0*/  IMAD.U32 R24, R152, 0x10000, RZ ;  /* 0x0001000098187824 */ /* 0x001fc800078e00ff */
[----:B------:R-:W-:-:S04]  /*2200*/  FMUL R25, R24, R155 ;  /* 0x0000009b18197220 */ /* 0x000fc80000400000 */
[----:B------:R-:W-:-:S05]  /*2210*/  FFMA R25, R26, R154, R25 ;  /* 0x0000009a1a197223 */ /* 0x000fca0000000019 */
[----:B------:R-:W-:-:S05]  /*2220*/  F2FP.BF16.F32.PACK_AB R25, RZ, R25 ;  /* 0x00000019ff19723e */ /* 0x000fca00000010ff */
[----:B------:R2:W-:Y:S01]  /*2230*/  @P2 STG.E.U16 desc[UR36][R10.64], R25 ;  /* 0x000000190a002986 */ /* 0x0005e2000c101524 */
[----:B------:R-:W-:Y:S05]  /*2240*/  @!P0 BRA `(.L_x_33) ;  /* 0x0000000000048947 */ /* 0x000fea0003800000 */
[----:B------:R0:W5:Y:S02]  /*2250*/  LDG.E.LTC128B.U16 R152, desc[UR36][R8.64+0x2] ;  /* 0x0000022408987981 */ /* 0x000164000c1e1520 */
.L_x_33:
[----:B------:R-:W-:Y:S05]  /*2260*/  BSYNC B1 ;  /* 0x0000000000017941 */ /* 0x000fea0003800000 */
.L_x_32:
[----:B-----5:R-:W-:Y:S01]  /*2270*/  IMAD.U32 R12, R152, 0x10000, RZ ;  /* 0x00010000980c7824 */ /* 0x020fe200078e00ff */
[----:B------:R-:W-:Y:S01]  /*2280*/  ISETP.GT.AND P1, PT, R3, 0x8, PT ;  /* 0x000000080300780c */ /* 0x000fe20003f24270 */
[----:B------:R-:W-:Y:S02]  /*2290*/  BSSY B1, `(.L_x_34) ;  /* 0x0000008000017945 */ /* 0x000fe40003800000 */
[----:B------:R-:W-:Y:S01]  /*22a0*/  FMUL R12, R12, R155 ;  /* 0x0000009b0c0c7220 */ /* 0x000fe20000400000 */
[----:B------:R-:W-:-:S03]  /*22b0*/  ISETP.GT.AND P2, PT, R0, RZ, P1 ;  /* 0x000000ff0000720c */ /* 0x000fc60000f44270 */
[----:B------:R-:W-:-:S05]  /*22c0*/  FFMA R12, R27, R154, R12 ;  /* 0x0000009a1b0c7223 */ /* 0x000fca000000000c */
[----:B------:R-:W-:-:S05]  /*22d0*/  F2FP.BF16.F32.PACK_AB R12, RZ, R12 ;  /* 0x0000000cff0c723e */ /* 0x000fca00000010ff */
[----:B------:R3:W-:Y:S01]  /*22e0*/  @P0 STG.E.U16 desc[UR36][R10.64+0x2], R12 ;  /* 0x0000020c0a000986 */ /* 0x0007e2000c101524 */
[----:B------:R-:W-:Y:S05]  /*22f0*/  @!P2 BRA `(.L_x_35) ;  /* 0x000000000004a947 */ /* 0x000fea0003800000 */
[----:B------:R4:W5:Y:S02]  /*2300*/  LDG.E.LTC128B.U16 R152, desc[UR36][R6.64+0x10] ;  /* 0x0000102406987981 */ /* 0x000964000c1e1520 */
.L_x_35:
[----:B------:R-:W-:Y:S05]  /*2310*/  BSYNC B1 ;  /* 0x0000000000017941 */ /* 0x000fea0003800000 */
.L_x_34:
[----:B---3-5:R-:W-:Y:S01]  /*2320*/  IMAD.U32 R12, R152, 0x10000, RZ ;  /* 0x00010000980c7824 */ /* 0x028fe200078e00ff */
        /* <DEDUP_REMOVED lines=9> */
.L_x_37:
[----:B------:R-:W-:Y:S05]  /*23c0*/  BSYNC B1 ;  /* 0x0000000000017941 */ /* 0x000fea0003800000 */
.L_x_36:
[----:B-----5:R-:W-:Y:S01]  /*23d0*/  IMAD.U32 R12, R152, 0x10000, RZ ;  /* 0x00010000980c7824 */ /* 0x020fe200078e00ff */
[----:B------:R-:W-:Y:S01]  /*23e0*/  ISETP.GT.AND P1, PT, R0, 0x8, P1 ;  /* 0x000000080000780c */ /* 0x000fe20000f24270 */
[----:B------:R-:W-:Y:S02]  /*23f0*/  BSSY B1, `(.L_x_38) ;  /* 0x0000007000017945 */ /* 0x000fe40003800000 */
[----:B------:R-:W-:-:S04]  /*2400*/  FMUL R12, R12, R155 ;  /* 0x0000009b0c0c7220 */ /* 0x000fc80000400000 */
[----:B------:R-:W-:-:S05]  /*2410*/  FFMA R12, R29, R154, R12 ;  /* 0x0000009a1d0c7223 */ /* 0x000fca000000000c */
[----:B------:R-:W-:-:S05]  /*2420*/  F2FP.BF16.F32.PACK_AB R12, RZ, R12 ;  /* 0x0000000cff0c723e */ /* 0x000fca00000010ff */
[----:B------:R0:W-:Y:S01]  /*2430*/  @P3 STG.E.U16 desc[UR36][R4.64+0x12], R12 ;  /* 0x0000120c04003986 */ /* 0x0001e2000c101524 */
[----:B------:R-:W-:Y:S05]  /*2440*/  @!P1 BRA `(.L_x_39) ;  /* 0x0000000000049947 */ /* 0x000fea0003800000 */
[----:B------:R0:W5:Y:S02]  /*2450*/  LDG.E.LTC128B.U16 R152, desc[UR36][R8.64+0x10] ;  /* 0x0000102408987981 */ /* 0x000164000c1e1520 */
.L_x_39:
[----:B------:R-:W-:Y:S05]  /*2460*/  BSYNC B1 ;  /* 0x0000000000017941 */ /* 0x000fea0003800000 */
.L_x_38:
[----:B0----5:R-:W-:Y:S01]  /*2470*/  IMAD.U32 R12, R152, 0x10000, RZ ;  /* 0x00010000980c7824 */ /* 0x021fe200078e00ff */
[----:B------:R-:W-:Y:S01]  /*2480*/  ISETP.GT.AND P0, PT, R0, 0x8, P0 ;  /* 0x000000080000780c */ /* 0x000fe20000704270 */
[----:B------:R-:W-:Y:S02]  /*2490*/  BSSY B1, `(.L_x_40) ;  /* 0x0000007000017945 */ /* 0x000fe40003800000 */
[----:B---3--:R-:W-:-:S04]  /*24a0*/  FMUL R13, R12, R155 ;  /* 0x0000009b0c0d7220 */ /* 0x008fc80000400000 */
[----:B------:R-:W-:-:S05]  /*24b0*/  FFMA R13, R30, R154, R13 ;  /* 0x0000009a1e0d7223 */ /* 0x000fca000000000d */
[----:B------:R-:W-:-:S05]  /*24c0*/  F2FP.BF16.F32.PACK_AB R13, RZ, R13 ;  /* 0x0000000dff0d723e */ /* 0x000fca00000010ff */
[----:B------:R0:W-:Y:S01]  /*24d0*/  @P1 STG.E.U16 desc[UR36][R10.64+0x10], R13 ;  /* 0x0000100d0a001986 */ /* 0x0001e2000c101524 */
[----:B------:R-:W-:Y:S05]  /*24e0*/  @!P0 BRA `(.L_x_41) ;  /* 0x0000000000048947 */ /* 0x000fea0003800000 */
[----:B------:R3:W5:Y:S02]  /*24f0*/  LDG.E.LTC128B.U16 R152, desc[UR36][R8.64+0x12] ;  /* 0x0000122408987981 */ /* 0x000764000c1e1520 */
.L_x_41:
[----:B------:R-:W-:Y:S05]  /*2500*/  BSYNC B1 ;  /* 0x0000000000017941 */ /* 0x000fea0003800000 */
.L_x_40:
        /* <DEDUP_REMOVED lines=10> */
.L_x_43:
[----:B------:R-:W-:Y:S05]  /*25b0*/  BSYNC B1 ;  /* 0x0000000000017941 */ /* 0x000fea0003800000 */
.L_x_42:
[----:B0----5:R-:W-:Y:S01]  /*25c0*/  IMAD.U32 R12, R152, 0x10000, RZ ;  /* 0x00010000980c7824 */ /* 0x021fe200078e00ff */
        /* <DEDUP_REMOVED lines=9> */
.L_x_45:
[----:B------:R-:W-:Y:S05]  /*2660*/  BSYNC B1 ;  /* 0x0000000000017941 */ /* 0x000fea0003800000 */
.L_x_44:
        /* <DEDUP_REMOVED lines=9> */
.L_x_47:
[----:B------:R-:W-:Y:S05]  /*2700*/  BSYNC B1 ;  /* 0x0000000000017941 */ /* 0x000fea0003800000 */
.L_x_46:
[----:B0----5:R-:W-:Y:S01]  /*2710*/  IMAD.U32 R12, R152, 0x10000, RZ ;  /* 0x00010000980c7824 */ /* 0x021fe200078e00ff */
        /* <DEDUP_REMOVED lines=8> */
.L_x_49:
[----:B------:R-:W-:Y:S05]  /*27a0*/  BSYNC B1 ;  /* 0x0000000000017941 */ /* 0x000fea0003800000 */
.L_x_48:
        /* <DEDUP_REMOVED lines=10> */
.L_x_51:
[----:B------:R-:W-:Y:S05]  /*2850*/  BSYNC B1 ;  /* 0x0000000000017941 */ /* 0x000fea0003800000 */
.L_x_50:
        /* <DEDUP_REMOVED lines=10> */
.L_x_53:
[----:B------:R-:W-:Y:S05]  /*2900*/  BSYNC B1 ;  /* 0x0000000000017941 */ /* 0x000fea0003800000 */
.L_x_52:
        /* <DEDUP_REMOVED lines=9> */
.L_x_55:
[----:B------:R-:W-:Y:S05]  /*29a0*/  BSYNC B1 ;  /* 0x0000000000017941 */ /* 0x000fea0003800000 */
.L_x_54:
        /* <DEDUP_REMOVED lines=9> */
.L_x_57:
[----:B------:R-:W-:Y:S05]  /*2a40*/  BSYNC B1 ;  /* 0x0000000000017941 */ /* 0x000fea0003800000 */
.L_x_56:
        /* <DEDUP_REMOVED lines=10> */
.L_x_59:
[----:B------:R-:W-:Y:S05]  /*2af0*/  BSYNC B1 ;  /* 0x0000000000017941 */ /* 0x000fea0003800000 */
.L_x_58:
        /* <DEDUP_REMOVED lines=10> */
.L_x_61:
[----:B------:R-:W-:Y:S05]  /*2ba0*/  BSYNC B1 ;  /* 0x0000000000017941 */ /* 0x000fea0003800000 */
.L_x_60:
        /* <DEDUP_REMOVED lines=9> */
.L_x_63:
[----:B------:R-:W-:Y:S05]  /*2c40*/  BSYNC B1 ;  /* 0x0000000000017941 */ /* 0x000fea0003800000 */
.L_x_62:
        /* <DEDUP_REMOVED lines=9> */
.L_x_65:
[----:B------:R-:W-:Y:S05]  /*2ce0*/  BSYNC B1 ;  /* 0x0000000000017941 */ /* 0x000fea0003800000 */
.L_x_64:
        /* <DEDUP_REMOVED lines=10> */
.L_x_67:
[----:B------:R-:W-:Y:S05]  /*2d90*/  BSYNC B1 ;  /* 0x0000000000017941 */ /* 0x000fea0003800000 */
.L_x_66:
        /* <DEDUP_REMOVED lines=10> */
.L_x_69:
[----:B------:R-:W-:Y:S05]  /*2e40*/  BSYNC B1 ;  /* 0x0000000000017941 */ /* 0x000fea0003800000 */
.L_x_68:
        /* <DEDUP_REMOVED lines=9> */
.L_x_71:
[----:B------:R-:W-:Y:S05]  /*2ee0*/  BSYNC B1 ;  /* 0x0000000000017941 */ /* 0x000fea0003800000 */
.L_x_70:
        /* <DEDUP_REMOVED lines=9> */
.L_x_73:
[----:B------:R-:W-:Y:S05]  /*2f80*/  BSYNC B1 ;  /* 0x0000000000017941 */ /* 0x000fea0003800000 */
.L_x_72:
        /* <DEDUP_REMOVED lines=10> */
.L_x_75:
[----:B------:R-:W-:Y:S05]  /*3030*/  BSYNC B1 ;  /* 0x0000000000017941 */ /* 0x000fea0003800000 */
.L_x_74:
        /* <DEDUP_REMOVED lines=10> */
.L_x_77:
[----:B------:R-:W-:Y:S05]  /*30e0*/  BSYNC B1 ;  /* 0x0000000000017941 */ /* 0x000fea0003800000 */
.L_x_76:
        /* <DEDUP_REMOVED lines=9> */
.L_x_79:
[----:B------:R-:W-:Y:S05]  /*3180*/  BSYNC B1 ;  /* 0x0000000000017941 */ /* 0x000fea0003800000 */
.L_x_78:
        /* <DEDUP_REMOVED lines=9> */
.L_x_81:
[----:B------:R-:W-:Y:S05]  /*3220*/  BSYNC B1 ;  /* 0x0000000000017941 */ /* 0x000fea0003800000 */
.L_x_80:
        /* <DEDUP_REMOVED lines=10> */
.L_x_83:
[----:B------:R-:W-:Y:S05]  /*32d0*/  BSYNC B1 ;  /* 0x0000000000017941 */ /* 0x000fea0003800000 */
.L_x_82:
        /* <DEDUP_REMOVED lines=10> */
.L_x_85:
[----:B------:R-:W-:Y:S05]  /*3380*/  BSYNC B1 ;  /* 0x0000000000017941 */ /* 0x000fea0003800000 */
.L_x_84:
        /* <DEDUP_REMOVED lines=9> */
.L_x_87:
[----:B------:R-:W-:Y:S05]  /*3420*/  BSYNC B1 ;  /* 0x0000000000017941 */ /* 0x000fea0003800000 */
.L_x_86:
        /* <DEDUP_REMOVED lines=9> */
.L_x_89:
[----:B------:R-:W-:Y:S05]  /*34c0*/  BSYNC B1 ;  /* 0x0000000000017941 */ /* 0x000fea0003800000 */
.L_x_88:
        /* <DEDUP_REMOVED lines=10> */
.L_x_91:
[----:B------:R-:W-:Y:S05]  /*3570*/  BSYNC B1 ;  /* 0x0000000000017941 */ /* 0x000fea0003800000 */
.L_x_90:
        /* <DEDUP_REMOVED lines=10> */
.L_x_93:
[----:B------:R-:W-:Y:S05]  /*3620*/  BSYNC B1 ;  /* 0x0000000000017941 */ /* 0x000fea0003800000 */
.L_x_92:
        /* <DEDUP_REMOVED lines=9> */
.L_x_95:
[----:B------:R-:W-:Y:S05]  /*36c0*/  BSYNC B1 ;  /* 0x0000000000017941 */ /* 0x000fea0003800000 */
.L_x_94:
        /* <DEDUP_REMOVED lines=9> */
.L_x_97:
[----:B------:R-:W-:Y:S05]  /*3760*/  BSYNC B1 ;  /* 0x0000000000017941 */ /* 0x000fea0003800000 */
.L_x_96:
        /* <DEDUP_REMOVED lines=10> */
.L_x_99:
[----:B------:R-:W-:Y:S05]  /*3810*/  BSYNC B1 ;  /* 0x0000000000017941 */ /* 0x000fea0003800000 */
.L_x_98:
        /* <DEDUP_REMOVED lines=10> */
.L_x_101:
[----:B------:R-:W-:Y:S05]  /*38c0*/  BSYNC B1 ;  /* 0x0000000000017941 */ /* 0x000fea0003800000 */
.L_x_100:
        /* <DEDUP_REMOVED lines=9> */
.L_x_103:
[----:B------:R-:W-:Y:S05]  /*3960*/  BSYNC B1 ;  /* 0x0000000000017941 */ /* 0x000fea0003800000 */
.L_x_102:
        /* <DEDUP_REMOVED lines=9> */
.L_x_105:
[----:B------:R-:W-:Y:S05]  /*3a00*/  BSYNC B1 ;  /* 0x0000000000017941 */ /* 0x000fea0003800000 */
.L_x_104:
        /* <DEDUP_REMOVED lines=10> */
.L_x_107:
[----:B------:R-:W-:Y:S05]  /*3ab0*/  BSYNC B1 ;  /* 0x0000000000017941 */ /* 0x000fea0003800000 */
.L_x_106:
        /* <DEDUP_REMOVED lines=10> */
.L_x_109:
[----:B------:R-:W-:Y:S05]  /*3b60*/  BSYNC B1 ;  /* 0x0000000000017941 */ /* 0x000fea0003800000 */
.L_x_108:
        /* <DEDUP_REMOVED lines=9> */
.L_x_111:
[----:B------:R-:W-:Y:S05]  /*3c00*/  BSYNC B1 ;  /* 0x0000000000017941 */ /* 0x000fea0003800000 */
.L_x_110:
        /* <DEDUP_REMOVED lines=9> */
.L_x_113:
[----:B------:R-:W-:Y:S05]  /*3ca0*/  BSYNC B1 ;  /* 0x0000000000017941 */ /* 0x000fea0003800000 */
.L_x_112:
        /* <DEDUP_REMOVED lines=10> */
.L_x_115:
[----:B------:R-:W-:Y:S05]  /*3d50*/  BSYNC B1 ;  /* 0x0000000000017941 */ /* 0x000fea0003800000 */
.L_x_114:
        /* <DEDUP_REMOVED lines=10> */
.L_x_117:
[----:B------:R-:W-:Y:S05]  /*3e00*/  BSYNC B1 ;  /* 0x0000000000017941 */ /* 0x000fea0003800000 */
.L_x_116:
        /* <DEDUP_REMOVED lines=9> */
.L_x_119:
[----:B------:R-:W-:Y:S05]  /*3ea0*/  BSYNC B1 ;  /* 0x0000000000017941 */ /* 0x000fea0003800000 */
.L_x_118:
        /* <DEDUP_REMOVED lines=9> */
.L_x_121:
[----:B------:R-:W-:Y:S05]  /*3f40*/  BSYNC B1 ;  /* 0x0000000000017941 */ /* 0x000fea0003800000 */
.L_x_120:
        /* <DEDUP_REMOVED lines=10> */
.L_x_123:
[----:B------:R-:W-:Y:S05]  /*3ff0*/  BSYNC B1 ;  /* 0x0000000000017941 */ /* 0x000fea0003800000 */
.L_x_122:
        /* <DEDUP_REMOVED lines=10> */
.L_x_125:
[----:B------:R-:W-:Y:S05]  /*40a0*/  BSYNC B1 ;  /* 0x0000000000017941 */ /* 0x000fea0003800000 */
.L_x_124:
        /* <DEDUP_REMOVED lines=9> */
.L_x_127:
[----:B------:R-:W-:Y:S05]  /*4140*/  BSYNC B1 ;  /* 0x0000000000017941 */ /* 0x000fea0003800000 */
.L_x_126:
        /* <DEDUP_REMOVED lines=9> */
.L_x_129:
[----:B------:R-:W-:Y:S05]  /*41e0*/  BSYNC B1 ;  /* 0x0000000000017941 */ /* 0x000fea0003800000 */
.L_x_128:
        /* <DEDUP_REMOVED lines=10> */
.L_x_131:
[----:B------:R-:W-:Y:S05]  /*4290*/  BSYNC B1 ;  /* 0x0000000000017941 */ /* 0x000fea0003800000 */
.L_x_130:
        /* <DEDUP_REMOVED lines=10> */
.L_x_133:
[----:B------:R-:W-:Y:S05]  /*4340*/  BSYNC B1 ;  /* 0x0000000000017941 */ /* 0x000fea0003800000 */
.L_x_132:
        /* <DEDUP_REMOVED lines=9> */
.L_x_135:
[----:B------:R-:W-:Y:S05]  /*43e0*/  BSYNC B1 ;  /* 0x0000000000017941 */ /* 0x000fea0003800000 */
.L_x_134:
        /* <DEDUP_REMOVED lines=9> */
.L_x_137:
[----:B------:R-:W-:Y:S05]  /*4480*/  BSYNC B1 ;  /* 0x0000000000017941 */ /* 0x000fea0003800000 */
.L_x_136:
        /* <DEDUP_REMOVED lines=10> */
.L_x_139:
[----:B------:R-:W-:Y:S05]  /*4530*/  BSYNC B1 ;  /* 0x0000000000017941 */ /* 0x000fea0003800000 */
.L_x_138:
        /* <DEDUP_REMOVED lines=10> */
.L_x_141:
[----:B------:R-:W-:Y:S05]  /*45e0*/  BSYNC B1 ;  /* 0x0000000000017941 */ /* 0x000fea0003800000 */
.L_x_140:
        /* <DEDUP_REMOVED lines=9> */
.L_x_143:
[----:B------:R-:W-:Y:S05]  /*4680*/  BSYNC B1 ;  /* 0x0000000000017941 */ /* 0x000fea0003800000 */
.L_x_142:
        /* <DEDUP_REMOVED lines=9> */
.L_x_145:
[----:B------:R-:W-:Y:S05]  /*4720*/  BSYNC B1 ;  /* 0x0000000000017941 */ /* 0x000fea0003800000 */
.L_x_144:
        /* <DEDUP_REMOVED lines=10> */
.L_x_147:
[----:B------:R-:W-:Y:S05]  /*47d0*/  BSYNC B1 ;  /* 0x0000000000017941 */ /* 0x000fea0003800000 */
.L_x_146:
        /* <DEDUP_REMOVED lines=10> */
.L_x_149:
[----:B------:R-:W-:Y:S05]  /*4880*/  BSYNC B1 ;  /* 0x0000000000017941 */ /* 0x000fea0003800000 */
.L_x_148:
        /* <DEDUP_REMOVED lines=9> */
.L_x_151:
[----:B------:R-:W-:Y:S05]  /*4920*/  BSYNC B1 ;  /* 0x0000000000017941 */ /* 0x000fea0003800000 */
.L_x_150:
        /* <DEDUP_REMOVED lines=9> */
.L_x_153:
[----:B------:R-:W-:Y:S05]  /*49c0*/  BSYNC B1 ;  /* 0x0000000000017941 */ /* 0x000fea0003800000 */
.L_x_152:
        /* <DEDUP_REMOVED lines=10> */
.L_x_155:
[----:B------:R-:W-:Y:S05]  /*4a70*/  BSYNC B1 ;  /* 0x0000000000017941 */ /* 0x000fea0003800000 */
.L_x_154:
        /* <DEDUP_REMOVED lines=10> */
.L_x_157:
[----:B------:R-:W-:Y:S05]  /*4b20*/  BSYNC B1 ;  /* 0x0000000000017941 */ /* 0x000fea0003800000 */
.L_x_156:
        /* <DEDUP_REMOVED lines=9> */
.L_x_159:
[----:B------:R-:W-:Y:S05]  /*4bc0*/  BSYNC B1 ;  /* 0x0000000000017941 */ /* 0x000fea0003800000 */
.L_x_158:
        /* <DEDUP_REMOVED lines=9> */
.L_x_161:
[----:B------:R-:W-:Y:S05]  /*4c60*/  BSYNC B1 ;  /* 0x0000000000017941 */ /* 0x000fea0003800000 */
.L_x_160:
        /* <DEDUP_REMOVED lines=10> */
.L_x_163:
[----:B------:R-:W-:Y:S05]  /*4d10*/  BSYNC B1 ;  /* 0x0000000000017941 */ /* 0x000fea0003800000 */
.L_x_162:
        /* <DEDUP_REMOVED lines=10> */
.L_x_165:
[----:B------:R-:W-:Y:S05]  /*4dc0*/  BSYNC B1 ;  /* 0x0000000000017941 */ /* 0x000fea0003800000 */
.L_x_164:
        /* <DEDUP_REMOVED lines=9> */
.L_x_167:
[----:B------:R-:W-:Y:S05]  /*4e60*/  BSYNC B1 ;  /* 0x0000000000017941 */ /* 0x000fea0003800000 */
.L_x_166:
        /* <DEDUP_REMOVED lines=9> */
.L_x_169:
[----:B------:R-:W-:Y:S05]  /*4f00*/  BSYNC B1 ;  /* 0x0000000000017941 */ /* 0x000fea0003800000 */
.L_x_168:
        /* <DEDUP_REMOVED lines=10> */
.L_x_171:
[----:B------:R-:W-:Y:S05]  /*4fb0*/  BSYNC B1 ;  /* 0x0000000000017941 */ /* 0x000fea0003800000 */
.L_x_170:
        /* <DEDUP_REMOVED lines=10> */
.L_x_173:
[----:B------:R-:W-:Y:S05]  /*5060*/  BSYNC B1 ;  /* 0x0000000000017941 */ /* 0x000fea0003800000 */
.L_x_172:
        /* <DEDUP_REMOVED lines=9> */
.L_x_175:
[----:B------:R-:W-:Y:S05]  /*5100*/  BSYNC B1 ;  /* 0x0000000000017941 */ /* 0x000fea0003800000 */
.L_x_174:
        /* <DEDUP_REMOVED lines=9> */
.L_x_177:
[----:B------:R-:W-:Y:S05]  /*51a0*/  BSYNC B1 ;  /* 0x0000000000017941 */ /* 0x000fea0003800000 */
.L_x_176:
        /* <DEDUP_REMOVED lines=10> */
.L_x_179:
[----:B------:R-:W-:Y:S05]  /*5250*/  BSYNC B1 ;  /* 0x0000000000017941 */ /* 0x000fea0003800000 */
.L_x_178:
        /* <DEDUP_REMOVED lines=10> */
.L_x_181:
[----:B------:R-:W-:Y:S05]  /*5300*/  BSYNC B1 ;  /* 0x0000000000017941 */ /* 0x000fea0003800000 */
.L_x_180:
        /* <DEDUP_REMOVED lines=9> */
.L_x_183:
[----:B------:R-:W-:Y:S05]  /*53a0*/  BSYNC B1 ;  /* 0x0000000000017941 */ /* 0x000fea0003800000 */
.L_x_182:
        /* <DEDUP_REMOVED lines=9> */
.L_x_185:
[----:B------:R-:W-:Y:S05]  /*5440*/  BSYNC B1 ;  /* 0x0000000000017941 */ /* 0x000fea0003800000 */
.L_x_184:
        /* <DEDUP_REMOVED lines=10> */
.L_x_187:
[----:B------:R-:W-:Y:S05]  /*54f0*/  BSYNC B1 ;  /* 0x0000000000017941 */ /* 0x000fea0003800000 */
.L_x_186:
        /* <DEDUP_REMOVED lines=10> */
.L_x_189:
[----:B------:R-:W-:Y:S05]  /*55a0*/  BSYNC B1 ;  /* 0x0000000000017941 */ /* 0x000fea0003800000 */
.L_x_188:
        /* <DEDUP_REMOVED lines=9> */
.L_x_191:
[----:B------:R-:W-:Y:S05]  /*5640*/  BSYNC B1 ;  /* 0x0000000000017941 */ /* 0x000fea0003800000 */
.L_x_190:
        /* <DEDUP_REMOVED lines=9> */
.L_x_193:
[----:B------:R-:W-:Y:S05]  /*56e0*/  BSYNC B1 ;  /* 0x0000000000017941 */ /* 0x000fea0003800000 */
.L_x_192:
        /* <DEDUP_REMOVED lines=10> */
.L_x_195:
[----:B------:R-:W-:Y:S05]  /*5790*/  BSYNC B1 ;  /* 0x0000000000017941 */ /* 0x000fea0003800000 */
.L_x_194:
        /* <DEDUP_REMOVED lines=10> */
.L_x_197:
[----:B------:R-:W-:Y:S05]  /*5840*/  BSYNC B1 ;  /* 0x0000000000017941 */ /* 0x000fea0003800000 */
.L_x_196:
        /* <DEDUP_REMOVED lines=9> */
.L_x_199:
[----:B------:R-:W-:Y:S05]  /*58e0*/  BSYNC B1 ;  /* 0x0000000000017941 */ /* 0x000fea0003800000 */
.L_x_198:
        /* <DEDUP_REMOVED lines=9> */
.L_x_201:
[----:B------:R-:W-:Y:S05]  /*5980*/  BSYNC B1 ;  /* 0x0000000000017941 */ /* 0x000fea0003800000 */
.L_x_200:
        /* <DEDUP_REMOVED lines=10> */
.L_x_203:
[----:B------:R-:W-:Y:S05]  /*5a30*/  BSYNC B1 ;  /* 0x0000000000017941 */ /* 0x000fea0003800000 */
.L_x_202:
        /* <DEDUP_REMOVED lines=10> */
.L_x_205:
[----:B------:R-:W-:Y:S05]  /*5ae0*/  BSYNC B1 ;  /* 0x0000000000017941 */ /* 0x000fea0003800000 */
.L_x_204:
        /* <DEDUP_REMOVED lines=9> */
.L_x_207:
[----:B------:R-:W-:Y:S05]  /*5b80*/  BSYNC B1 ;  /* 0x0000000000017941 */ /* 0x000fea0003800000 */
.L_x_206:
        /* <DEDUP_REMOVED lines=9> */
.L_x_209:
[----:B------:R-:W-:Y:S05]  /*5c20*/  BSYNC B1 ;  /* 0x0000000000017941 */ /* 0x000fea0003800000 */
.L_x_208:
        /* <DEDUP_REMOVED lines=10> */
.L_x_211:
[----:B------:R-:W-:Y:S05]  /*5cd0*/  BSYNC B1 ;  /* 0x0000000000017941 */ /* 0x000fea0003800000 */
.L_x_210:
        /* <DEDUP_REMOVED lines=10> */
.L_x_213:
[----:B------:R-:W-:Y:S05]  /*5d80*/  BSYNC B1 ;  /* 0x0000000000017941 */ /* 0x000fea0003800000 */
.L_x_212:
        /* <DEDUP_REMOVED lines=9> */
.L_x_215:
[----:B------:R-:W-:Y:S05]  /*5e20*/  BSYNC B1 ;  /* 0x0000000000017941 */ /* 0x000fea0003800000 */
.L_x_214:
        /* <DEDUP_REMOVED lines=9> */
.L_x_217:
[----:B------:R-:W-:Y:S05]  /*5ec0*/  BSYNC B1 ;  /* 0x0000000000017941 */ /* 0x000fea0003800000 */
.L_x_216:
        /* <DEDUP_REMOVED lines=10> */
.L_x_219:
[----:B------:R-:W-:Y:S05]  /*5f70*/  BSYNC B1 ;  /* 0x0000000000017941 */ /* 0x000fea0003800000 */
.L_x_218:
        /* <DEDUP_REMOVED lines=10> */
.L_x_221:
[----:B------:R-:W-:Y:S05]  /*6020*/  BSYNC B1 ;  /* 0x0000000000017941 */ /* 0x000fea0003800000 */
.L_x_220:
        /* <DEDUP_REMOVED lines=9> */
.L_x_223:
[----:B------:R-:W-:Y:S05]  /*60c0*/  BSYNC B1 ;  /* 0x0000000000017941 */ /* 0x000fea0003800000 */
.L_x_222:
        /* <DEDUP_REMOVED lines=9> */
.L_x_225:
[----:B------:R-:W-:Y:S05]  /*6160*/  BSYNC B1 ;  /* 0x0000000000017941 */ /* 0x000fea0003800000 */
.L_x_224:
        /* <DEDUP_REMOVED lines=10> */
.L_x_227:
[----:B------:R-:W-:Y:S05]  /*6210*/  BSYNC B1 ;  /* 0x0000000000017941 */ /* 0x000fea0003800000 */
.L_x_226:
        /* <DEDUP_REMOVED lines=10> */
.L_x_229:
[----:B------:R-:W-:Y:S05]  /*62c0*/  BSYNC B1 ;  /* 0x0000000000017941 */ /* 0x000fea0003800000 */
.L_x_228:
        /* <DEDUP_REMOVED lines=9> */
.L_x_231:
[----:B------:R-:W-:Y:S05]  /*6360*/  BSYNC B1 ;  /* 0x0000000000017941 */ /* 0x000fea0003800000 */
.L_x_230:
        /* <DEDUP_REMOVED lines=9> */
.L_x_233:
[----:B------:R-:W-:Y:S05]  /*6400*/  BSYNC B1 ;  /* 0x0000000000017941 */ /* 0x000fea0003800000 */
.L_x_232:
        /* <DEDUP_REMOVED lines=10> */
.L_x_235:
[----:B------:R-:W-:Y:S05]  /*64b0*/  BSYNC B1 ;  /* 0x0000000000017941 */ /* 0x000fea0003800000 */
.L_x_234:
        /* <DEDUP_REMOVED lines=10> */
.L_x_237:
[----:B------:R-:W-:Y:S05]  /*6560*/  BSYNC B1 ;  /* 0x0000000000017941 */ /* 0x000fea0003800000 */
.L_x_236:
        /* <DEDUP_REMOVED lines=9> */
.L_x_239:
[----:B------:R-:W-:Y:S05]  /*6600*/  BSYNC B1 ;  /* 0x0000000000017941 */ /* 0x000fea0003800000 */
.L_x_238:
        /* <DEDUP_REMOVED lines=9> */
.L_x_241:
[----:B------:R-:W-:Y:S05]  /*66a0*/  BSYNC B1 ;  /* 0x0000000000017941 */ /* 0x000fea0003800000 */
.L_x_240:
        /* <DEDUP_REMOVED lines=10> */
.L_x_243:
[----:B------:R-:W-:Y:S05]  /*6750*/  BSYNC B1 ;  /* 0x0000000000017941 */ /* 0x000fea0003800000 */
.L_x_242:
        /* <DEDUP_REMOVED lines=10> */
.L_x_245:
[----:B------:R-:W-:Y:S05]  /*6800*/  BSYNC B1 ;  /* 0x0000000000017941 */ /* 0x000fea0003800000 */
.L_x_244:
        /* <DEDUP_REMOVED lines=9> */
.L_x_247:
[----:B------:R-:W-:Y:S05]  /*68a0*/  BSYNC B1 ;  /* 0x0000000000017941 */ /* 0x000fea0003800000 */
.L_x_246:
        /* <DEDUP_REMOVED lines=9> */
.L_x_249:
[----:B------:R-:W-:Y:S05]  /*6940*/  BSYNC B1 ;  /* 0x0000000000017941 */ /* 0x000fea0003800000 */
.L_x_248:
        /* <DEDUP_REMOVED lines=10> */
.L_x_251:
[----:B------:R-:W-:Y:S05]  /*69f0*/  BSYNC B1 ;  /* 0x0000000000017941 */ /* 0x000fea0003800000 */
.L_x_250:
        /* <DEDUP_REMOVED lines=10> */
.L_x_253:
[----:B------:R-:W-:Y:S05]  /*6aa0*/  BSYNC B1 ;  /* 0x0000000000017941 */ /* 0x000fea0003800000 */
.L_x_252:
        /* <DEDUP_REMOVED lines=9> */
.L_x_255:
[----:B------:R-:W-:Y:S05]  /*6b40*/  BSYNC B1 ;  /* 0x0000000000017941 */ /* 0x000fea0003800000 */
.L_x_254:
        /* <DEDUP_REMOVED lines=9> */
.L_x_257:
[----:B------:R-:W-:Y:S05]  /*6be0*/  BSYNC B1 ;  /* 0x0000000000017941 */ /* 0x000fea0003800000 */
.L_x_256:
        /* <DEDUP_REMOVED lines=10> */
.L_x_259:
[----:B------:R-:W-:Y:S05]  /*6c90*/  BSYNC B1 ;  /* 0x0000000000017941 */ /* 0x000fea0003800000 */
.L_x_258:
        /* <DEDUP_REMOVED lines=10> */
.L_x_261:
[----:B------:R-:W-:Y:S05]  /*6d40*/  BSYNC B1 ;  /* 0x0000000000017941 */ /* 0x000fea0003800000 */
.L_x_260:
        /* <DEDUP_REMOVED lines=9> */
.L_x_263:
[----:B------:R-:W-:Y:S05]  /*6de0*/  BSYNC B1 ;  /* 0x0000000000017941 */ /* 0x000fea0003800000 */
.L_x_262:
        /* <DEDUP_REMOVED lines=9> */
.L_x_265:
[----:B------:R-:W-:Y:S05]  /*6e80*/  BSYNC B1 ;  /* 0x0000000000017941 */ /* 0x000fea0003800000 */
.L_x_264:
        /* <DEDUP_REMOVED lines=10> */
.L_x_267:
[----:B------:R-:W-:Y:S05]  /*6f30*/  BSYNC B1 ;  /* 0x0000000000017941 */ /* 0x000fea0003800000 */
.L_x_266:
        /* <DEDUP_REMOVED lines=10> */
.L_x_269:
[----:B------:R-:W-:Y:S05]  /*6fe0*/  BSYNC B1 ;  /* 0x0000000000017941 */ /* 0x000fea0003800000 */
.L_x_268:
        /* <DEDUP_REMOVED lines=9> */
.L_x_271:
[----:B------:R-:W-:Y:S05]  /*7080*/  BSYNC B1 ;  /* 0x0000000000017941 */ /* 0x000fea0003800000 */
.L_x_270:
        /* <DEDUP_REMOVED lines=9> */
.L_x_273:
[----:B------:R-:W-:Y:S05]  /*7120*/  BSYNC B1 ;  /* 0x0000000000017941 */ /* 0x000fea0003800000 */
.L_x_272:
        /* <DEDUP_REMOVED lines=10> */
.L_x_275:
[----:B------:R-:W-:Y:S05]  /*71d0*/  BSYNC B1 ;  /* 0x0000000000017941 */ /* 0x000fea0003800000 */
.L_x_274:
        /* <DEDUP_REMOVED lines=10> */
.L_x_277:
[----:B------:R-:W-:Y:S05]  /*7280*/  BSYNC B1 ;  /* 0x0000000000017941 */ /* 0x000fea0003800000 */
.L_x_276:
[----:B01--45:R-:W-:Y:S01]  /*7290*/  IMAD.U32 R6, R152, 0x10000, RZ ;  /* 0x0001000098067824 */ /* 0x033fe200078e00ff */
        /* <DEDUP_REMOVED lines=8> */
.L_x_279:
[----:B------:R-:W-:Y:S05]  /*7320*/  BSYNC B1 ;  /* 0x0000000000017941 */ /* 0x000fea0003800000 */
.L_x_278:
[----:B0-2--5:R-:W-:Y:S01]  /*7330*/  IMAD.U32 R4, R152, 0x10000, RZ ;  /* 0x0001000098047824 */ /* 0x025fe200078e00ff */
[----:B------:R-:W-:Y:S01]  /*7340*/  ISETP.GT.AND P0, PT, R0, 0x8, P0 ;  /* 0x000000080000780c */ /* 0x000fe20000704270 */
[----:B------:R-:W-:Y:S01]  /*7350*/  @P1 IMAD.MOV.U32 R5, RZ, RZ, R11 ;  /* 0x000000ffff051224 */ /* 0x000fe200078e000b */
[----:B------:R-:W-:Y:S01]  /*7360*/  BSSY B1, `(.L_x_280) ;  /* 0x0000008000017945 */ /* 0x000fe20003800000 */
[----:B------:R-:W-:Y:S01]  /*7370*/  FMUL R3, R4, R155 ;  /* 0x0000009b04037220 */ /* 0x000fe20000400000 */
[----:B------:R-:W-:-:S03]  /*7380*/  @P1 IMAD.MOV.U32 R4, RZ, RZ, R10 ;  /* 0x000000ffff041224 */ /* 0x000fc600078e000a */
[----:B------:R-:W-:-:S05]  /*7390*/  FFMA R3, R150, R154, R3 ;  /* 0x0000009a96037223 */ /* 0x000fca0000000003 */
[----:B------:R-:W-:-:S05]  /*73a0*/  F2FP.BF16.F32.PACK_AB R3, RZ, R3 ;  /* 0x00000003ff03723e */ /* 0x000fca00000010ff */
[----:B------:R0:W-:Y:S01]  /*73b0*/  @P1 STG.E.U16 desc[UR36][R4.64+0x1f0], R3 ;  /* 0x0001f00304001986 */ /* 0x0001e2000c101524 */
[----:B------:R-:W-:Y:S05]  /*73c0*/  @!P0 BRA `(.L_x_281) ;  /* 0x0000000000048947 */ /* 0x000fea0003800000 */
[----:B------:R2:W5:Y:S02]  /*73d0*/  LDG.E.LTC128B.U16 R152, desc[UR36][R8.64+0x1f2] ;  /* 0x0001f22408987981 */ /* 0x000564000c1e1520 */
.L_x_281:
[----:B------:R-:W-:Y:S05]  /*73e0*/  BSYNC B1 ;  /* 0x0000000000017941 */ /* 0x000fea0003800000 */
.L_x_280:
[----:B------:R-:W-:Y:S05]  /*73f0*/  @!P0 BRA `(.L_x_282) ;  /* 0x0000002400308947 */ /* 0x000fea0003800000 */
[----:B-----5:R-:W-:-:S04]  /*7400*/  IMAD.U32 R152, R152, 0x10000, RZ ;  /* 0x0001000098987824 */ /* 0x020fc800078e00ff */
[----:B------:R-:W-:-:S04]  /*7410*/  FMUL R152, R152, R155 ;  /* 0x0000009b98987220 */ /* 0x000fc80000400000 */
[----:B------:R-:W-:-:S05]  /*7420*/  FFMA R152, R151, R154, R152 ;  /* 0x0000009a97987223 */ /* 0x000fca0000000098 */
[----:B------:R-:W-:-:S05]  /*7430*/  F2FP.BF16.F32.PACK_AB R152, RZ, R152 ;  /* 0x00000098ff98723e */ /* 0x000fca00000010ff */
[----:B------:R4:W-:Y:S01]  /*7440*/  STG.E.U16 desc[UR36][R10.64+0x1f2], R152 ;  /* 0x0001f2980a007986 */ /* 0x0009e2000c101524 */
[----:B------:R-:W-:Y:S05]  /*7450*/  BRA `(.L_x_282) ;  /* 0x0000002400187947 */ /* 0x000fea0003800000 */
.L_x_29:
[----:B------:R-:W-:Y:S01]  /*7460*/  ISETP.GT.AND P0, PT, R3, 0x1, PT ;  /* 0x000000010300780c */ /* 0x000fe20003f04270 */
[----:B------:R-:W-:Y:S01]  /*7470*/  ULDC.64 UR4, c[0x0][0x5c0] ;  /* 0x0001700000047ab9 */ /* 0x000fe20000000a00 */
[-C--:B------:R-:W-:Y:S01]  /*7480*/  FMUL R24, R24, R154.reuse ;  /* 0x0000009a18187220 */ /* 0x080fe20000400000 */
[-C--:B------:R-:W-:Y:S01]  /*7490*/  FMUL R25, R25, R154.reuse ;  /* 0x0000009a19197220 */ /* 0x080fe20000400000 */
[----:B------:R-:W-:Y:S01]  /*74a0*/  ISETP.GT.AND P3, PT, R0, RZ, P0 ;  /* 0x000000ff0000720c */ /* 0x000fe20000764270 */
[-C--:B------:R-:W-:Y:S01]  /*74b0*/  FMUL R26, R26, R154.reuse ;  /* 0x0000009a1a1a7220 */ /* 0x080fe20000400000 */
[----:B------:R-:W-:Y:S01]  /*74c0*/  LEA R4, P4, R160, UR4, 0x1 ;  /* 0x00000004a0047c11 */ /* 0x000fe2000f8808ff */
[----:B------:R-:W-:Y:S01]  /*74d0*/  FMUL R27, R27, R154 ;  /* 0x0000009a1b1b7220 */ /* 0x000fe20000400000 */
[----:B------:R-:W-:Y:S01]  /*74e0*/  F2FP.BF16.F32.PACK_AB R24, RZ, R24 ;  /* 0x00000018ff18723e */ /* 0x000fe200000010ff */
[-C--:B------:R-:W-:Y:S01]  /*74f0*/  FMUL R28, R28, R154.reuse ;  /* 0x0000009a1c1c7220 */ /* 0x080fe20000400000 */
[----:B------:R-:W-:Y:S01]  /*7500*/  LEA.HI.X R5, R160, UR5, R169, 0x1, P4 ;  /* 0x00000005a0057c11 */ /* 0x000fe2000a0f0ca9 */
[-C--:B------:R-:W-:Y:S01]  /*7510*/  FMUL R29, R29, R154.reuse ;  /* 0x0000009a1d1d7220 */ /* 0x080fe20000400000 */
[----:B------:R-:W-:Y:S01]  /*7520*/  F2FP.BF16.F32.PACK_AB R25, RZ, R25 ;  /* 0x00000019ff19723e */ /* 0x000fe200000010ff */
[-C--:B------:R-:W-:Y:S01]  /*7530*/  FMUL R30, R30, R154.reuse ;  /* 0x0000009a1e1e7220 */ /* 0x080fe20000400000 */
[----:B------:R-:W-:Y:S01]  /*7540*/  SHF.L.U64.HI R11, R10, 0x4, R11 ;  /* 0x000000040a0b7819 */ /* 0x000fe2000001020b */
[----:B------:R-:W-:Y:S01]  /*7550*/  @P1 STG.E.U16 desc[UR36][R4.64], R24 ;  /* 0x0000001804001986 */ /* 0x000fe2000c101524 */
[----:B------:R-:W-:Y:S01]  /*7560*/  ISETP.GT.AND P1, PT, R3, 0x8, PT ;  /* 0x000000080300780c */ /* 0x000fe20003f24270 */
[----:B------:R-:W-:Y:S01]  /*7570*/  FMUL R31, R31, R154 ;  /* 0x0000009a1f1f7220 */ /* 0x000fe20000400000 */
[----:B------:R-:W-:Y:S01]  /*7580*/  ISETP.GT.AND P4, PT, R0, 0x8, P0 ;  /* 0x000000080000780c */ /* 0x000fe20000784270 */
[----:B------:R-:W-:Y:S01]  /*7590*/  @P3 STG.E.U16 desc[UR36][R4.64+0x2], R25 ;  /* 0x0000021904003986 */ /* 0x000fe2000c101524 */
[----:B------:R-:W-:Y:S01]  /*75a0*/  LEA R6, P3, R10, R4, 0x4 ;  /* 0x000000040a067211 */ /* 0x000fe200078620ff */
[-C--:B------:R-:W-:Y:S01]  /*75b0*/  FMUL R32, R32, R154.reuse ;  /* 0x0000009a20207220 */ /* 0x080fe20000400000 */
[C---:B------:R-:W-:Y:S01]  /*75c0*/  ISETP.GT.AND P2, PT, R0.reuse, 0x8, P2 ;  /* 0x000000080000780c */ /* 0x040fe20001744270 */
[-C--:B------:R-:W-:Y:S01]  /*75d0*/  FMUL R33, R33, R154.reuse ;  /* 0x0000009a21217220 */ /* 0x080fe20000400000 */
[----:B------:R-:W-:Y:S01]  /*75e0*/  ISETP.GT.AND P0, PT, R3, 0x9, PT ;  /* 0x000000090300780c */ /* 0x000fe20003f04270 */
[----:B------:R-:W-:Y:S01]  /*75f0*/  IMAD.X R7, R11, 0x1, R5, P3 ;  /* 0x000000010b077824 */ /* 0x000fe200018e0605 */
[----:B------:R-:W-:Y:S01]  /*7600*/  ISETP.GT.AND P5, PT, R0, RZ, P1 ;  /* 0x000000ff0000720c */ /* 0x000fe20000fa4270 */
[-C--:B------:R-:W-:Y:S01]  /*7610*/  FMUL R34, R34, R154.reuse ;  /* 0x0000009a22227220 */ /* 0x080fe20000400000 */
[----:B------:R-:W-:Y:S01]  /*7620*/  ISETP.GT.AND P3, PT, R0, RZ, P0 ;  /* 0x000000ff0000720c */ /* 0x000fe20000764270 */
[----:B------:R-:W-:Y:S01]  /*7630*/  FMUL R35, R35, R154 ;  /* 0x0000009a23237220 */ /* 0x000fe20000400000 */
[----:B------:R-:W-:Y:S01]  /*7640*/  F2FP.BF16.F32.PACK_AB R26, RZ, R26 ;  /* 0x0000001aff1a723e */ /* 0x000fe200000010ff */
[-C--:B------:R-:W-:Y:S01]  /*7650*/  FMUL R36, R36, R154.reuse ;  /* 0x0000009a24247220 */ /* 0x080fe20000400000 */
[----:B------:R-:W-:Y:S01]  /*7660*/  F2FP.BF16.F32.PACK_AB R27, RZ, R27 ;  /* 0x0000001bff1b723e */ /* 0x000fe200000010ff */
[----:B------:R-:W-:Y:S01]  /*7670*/  FMUL R37, R37, R154 ;  /* 0x0000009a25257220 */ /* 0x000fe20000400000 */
[----:B------:R-:W-:Y:S01]  /*7680*/  F2FP.BF16.F32.PACK_AB R28, RZ, R28 ;  /* 0x0000001cff1c723e */ /* 0x000fe200000010ff */
[----:B------:R-:W-:Y:S01]  /*7690*/  @P2 STG.E.U16 desc[UR36][R6.64], R26 ;  /* 0x0000001a06002986 */ /* 0x000fe2000c101524 */
[----:B------:R-:W-:Y:S01]  /*76a0*/  F2FP.BF16.F32.PACK_AB R29, RZ, R29 ;  /* 0x0000001dff1d723e */ /* 0x000fe200000010ff */
[-C--:B------:R-:W-:Y:S01]  /*76b0*/  FMUL R38, R38, R154.reuse ;  /* 0x0000009a26267220 */ /* 0x080fe20000400000 */
[C---:B------:R-:W-:Y:S01]  /*76c0*/  ISETP.GT.AND P2, PT, R0.reuse, 0x8, P1 ;  /* 0x000000080000780c */ /* 0x040fe20000f44270 */
[----:B------:R-:W-:Y:S01]  /*76d0*/  @P4 STG.E.U16 desc[UR36][R6.64+0x2], R27 ;  /* 0x0000021b06004986 */ /* 0x000fe2000c101524 */
[----:B------:R-:W-:Y:S01]  /*76e0*/  ISETP.GT.AND P1, PT, R3, 0x10, PT ;  /* 0x000000100300780c */ /* 0x000fe20003f24270 */
[----:B------:R-:W-:Y:S01]  /*76f0*/  FMUL R39, R39, R154 ;  /* 0x0000009a27277220 */ /* 0x000fe20000400000 */
[----:B------:R-:W-:Y:S01]  /*7700*/  F2FP.BF16.F32.PACK_AB R30, RZ, R30 ;  /* 0x0000001eff1e723e */ /* 0x000fe200000010ff */
[----:B------:R-:W-:Y:S01]  /*7710*/  @P5 STG.E.U16 desc[UR36][R4.64+0x10], R28 ;  /* 0x0000101c04005986 */ /* 0x000fe2000c101524 */
[----:B------:R-:W-:Y:S01]  /*7720*/  ISETP.GT.AND P4, PT, R0, RZ, P1 ;  /* 0x000000ff0000720c */ /* 0x000fe20000f84270 */
[-C--:B------:R-:W-:Y:S01]  /*7730*/  FMUL R40, R40, R154.reuse ;  /* 0x0000009a28287220 */ /* 0x080fe20000400000 */
[----:B------:R-:W-:Y:S01]  /*7740*/  F2FP.BF16.F32.PACK_AB R31, RZ, R31 ;  /* 0x0000001fff1f723e */ /* 0x000fe200000010ff */
[----:B------:R-:W-:Y:S01]  /*7750*/  @P3 STG.E.U16 desc[UR36][R4.64+0x12], R29 ;  /* 0x0000121d04003986 */ /* 0x000fe2000c101524 */
[----:B------:R-:W-:Y:S01]  /*7760*/  ISETP.GT.AND P3, PT, R0, 0x8, P0 ;  /* 0x000000080000780c */ /* 0x000fe20000764270 */
[----:B------:R-:W-:Y:S01]  /*7770*/  FMUL R41, R41, R154 ;  /* 0x0000009a29297220 */ /* 0x000fe20000400000 */
[----:B------:R-:W-:Y:S01]  /*7780*/  ISETP.GT.AND P0, PT, R3, 0x11, PT ;  /* 0x000000110300780c */ /* 0x000fe20003f04270 */
[----:B------:R-:W-:Y:S01]  /*7790*/  @P2 STG.E.U16 desc[UR36][R6.64+0x10], R30 ;  /* 0x0000101e06002986 */ /* 0x000fe2000c101524 */
[----:B------:R-:W-:Y:S01]  /*77a0*/  F2FP.BF16.F32.PACK_AB R32, RZ, R32 ;  /* 0x00000020ff20723e */ /* 0x000fe200000010ff */
[-C--:B------:R-:W-:Y:S01]  /*77b0*/  FMUL R42, R42, R154.reuse ;  /* 0x0000009a2a2a7220 */ /* 0x080fe20000400000 */
[C---:B------:R-:W-:Y:S01]  /*77c0*/  ISETP.GT.AND P5, PT, R0.reuse, RZ, P0 ;  /* 0x000000ff0000720c */ /* 0x040fe200007a4270 */
[-C--:B------:R-:W-:Y:S01]  /*77d0*/  FMUL R43, R43, R154.reuse ;  /* 0x0000009a2b2b7220 */ /* 0x080fe20000400000 */
[----:B------:R-:W-:Y:S01]  /*77e0*/  ISETP.GT.AND P2, PT, R0, 0x8, P1 ;  /* 0x000000080000780c */ /* 0x000fe20000f44270 */
[-C--:B------:R-:W-:Y:S01]  /*77f0*/  FMUL R44, R44, R154.reuse ;  /* 0x0000009a2c2c7220 */ /* 0x080fe20000400000 */
[----:B------:R-:W-:Y:S01]  /*7800*/  ISETP.GT.AND P1, PT, R3, 0x18, PT ;  /* 0x000000180300780c */ /* 0x000fe20003f24270 */
[-C--:B------:R-:W-:Y:S01]  /*7810*/  FMUL R45, R45, R154.reuse ;  /* 0x0000009a2d2d7220 */ /* 0x080fe20000400000 */
[----:B------:R-:W-:Y:S01]  /*7820*/  F2FP.BF16.F32.PACK_AB R33, RZ, R33 ;  /* 0x00000021ff21723e */ /* 0x000fe200000010ff */
[----:B------:R-:W-:Y:S01]  /*7830*/  @P3 STG.E.U16 desc[UR36][R6.64+0x12], R31 ;  /* 0x0000121f06003986 */ /* 0x000fe2000c101524 */
[----:B------:R-:W-:Y:S01]  /*7840*/  ISETP.GT.AND P3, PT, R0, 0x8, P0 ;  /* 0x000000080000780c */ /* 0x000fe20000764270 */
[-C--:B------:R-:W-:Y:S01]  /*7850*/  FMUL R46, R46, R154.reuse ;  /* 0x0000009a2e2e7220 */ /* 0x080fe20000400000 */
[----:B------:R-:W-:Y:S01]  /*7860*/  ISETP.GT.AND P0, PT, R3, 0x19, PT ;  /* 0x000000190300780c */ /* 0x000fe20003f04270 */
[----:B------:R-:W-:Y:S01]  /*7870*/  @P4 STG.E.U16 desc[UR36][R4.64+0x20], R32 ;  /* 0x0000202004004986 */ /* 0x000fe2000c101524 */
[C---:B------:R-:W-:Y:S01]  /*7880*/  ISETP.GT.AND P4, PT, R0.reuse, RZ, P1 ;  /* 0x000000ff0000720c */ /* 0x040fe20000f84270 */
[----:B------:R-:W-:Y:S01]  /*7890*/  FMUL R47, R47, R154 ;  /* 0x0000009a2f2f7220 */ /* 0x000fe20000400000 */
[----:B------:R-:W-:Y:S01]  /*78a0*/  F2FP.BF16.F32.PACK_AB R34, RZ, R34 ;  /* 0x00000022ff22723e */ /* 0x000fe200000010ff */
[----:B------:R-:W-:Y:S01]  /*78b0*/  @P5 STG.E.U16 desc[UR36][R4.64+0x22], R33 ;  /* 0x0000222104005986 */ /* 0x000fe2000c101524 */
[----:B------:R-:W-:Y:S01]  /*78c0*/  ISETP.GT.AND P5, PT, R0, RZ, P0 ;  /* 0x000000ff0000720c */ /* 0x000fe200007a4270 */
[----:B------:R-:W-:Y:S01]  /*78d0*/  FMUL R48, R48, R154 ;  /* 0x0000009a30307220 */ /* 0x000fe20000400000 */
[----:B------:R-:W-:Y:S01]  /*78e0*/  F2FP.BF16.F32.PACK_AB R35, RZ, R35 ;  /* 0x00000023ff23723e */ /* 0x000fe200000010ff */
[----:B------:R-:W-:Y:S01]  /*78f0*/  @P2 STG.E.U16 desc[UR36][R6.64+0x20], R34 ;  /* 0x0000202206002986 */ /* 0x000fe2000c101524 */
[----:B------:R-:W-:Y:S01]  /*7900*/  F2FP.BF16.F32.PACK_AB R36, RZ, R36 ;  /* 0x00000024ff24723e */ /* 0x000fe200000010ff */
[-C--:B------:R-:W-:Y:S01]  /*7910*/  FMUL R49, R49, R154.reuse ;  /* 0x0000009a31317220 */ /* 0x080fe20000400000 */
[----:B------:R-:W-:Y:S01]  /*7920*/  ISETP.GT.AND P2, PT, R0, 0x8, P1 ;  /* 0x000000080000780c */ /* 0x000fe20000f44270 */
[----:B------:R-:W-:Y:S01]  /*7930*/  @P3 STG.E.U16 desc[UR36][R6.64+0x22], R35 ;  /* 0x0000222306003986 */ /* 0x000fe2000c101524 */
[----:B------:R-:W-:Y:S01]  /*7940*/  ISETP.GT.AND P1, PT, R3, 0x20, PT ;  /* 0x000000200300780c */ /* 0x000fe20003f24270 */
[-C--:B------:R-:W-:Y:S01]  /*7950*/  FMUL R50, R50, R154.reuse ;  /* 0x0000009a32327220 */ /* 0x080fe20000400000 */
[----:B------:R-:W-:Y:S01]  /*7960*/  F2FP.BF16.F32.PACK_AB R37, RZ, R37 ;  /* 0x00000025ff25723e */ /* 0x000fe200000010ff */
[----:B------:R-:W-:Y:S01]  /*7970*/  @P4 STG.E.U16 desc[UR36][R4.64+0x30], R36 ;  /* 0x0000302404004986 */ /* 0x000fe2000c101524 */
[C---:B------:R-:W-:Y:S01]  /*7980*/  ISETP.GT.AND P3, PT, R0.reuse, 0x8, P0 ;  /* 0x000000080000780c */ /* 0x040fe20000764270 */
[-C--:B------:R-:W-:Y:S01]  /*7990*/  FMUL R51, R51, R154.reuse ;  /* 0x0000009a33337220 */ /* 0x080fe20000400000 */
[----:B------:R-:W-:Y:S01]  /*79a0*/  ISETP.GT.AND P0, PT, R3, 0x21, PT ;  /* 0x000000210300780c */ /* 0x000fe20003f04270 */
[----:B------:R-:W-:Y:S01]  /*79b0*/  @P5 STG.E.U16 desc[UR36][R4.64+0x32], R37 ;  /* 0x0000322504005986 */ /* 0x000fe2000c101524 */
[----:B------:R-:W-:Y:S01]  /*79c0*/  ISETP.GT.AND P4, PT, R0, RZ, P1 ;  /* 0x000000ff0000720c */ /* 0x000fe20000f84270 */
[----:B------:R-:W-:Y:S01]  /*79d0*/  FMUL R52, R52, R154 ;  /* 0x0000009a34347220 */ /* 0x000fe20000400000 */
[----:B------:R-:W-:Y:S01]  /*79e0*/  F2FP.BF16.F32.PACK_AB R38, RZ, R38 ;  /* 0x00000026ff26723e */ /* 0x000fe200000010ff */
[-C--:B------:R-:W-:Y:S01]  /*79f0*/  FMUL R53, R53, R154.reuse ;  /* 0x0000009a35357220 */ /* 0x080fe20000400000 */
        /* <DEDUP_REMOVED lines=325> */
[----:B------:R-:W-:Y:S01]  /*8e50*/  FMUL R151, R151, R154 ;  /* 0x0000009a97977220 */ /* 0x000fe20000400000 */
[----:B------:R-:W-:Y:S01]  /*8e60*/  ISETP.GT.AND P2, PT, R0, 0x8, P1 ;  /* 0x000000080000780c */ /* 0x000fe20000f44270 */
[----:B------:R-:W-:Y:S01]  /*8e70*/  @P3 STG.E.U16 desc[UR36][R6.64+0x132], R103 ;  /* 0x0001326706003986 */ /* 0x000fe2000c101524 */
[----:B------:R-:W-:-:S02]  /*8e80*/  ISETP.GT.AND P1, PT, R3, 0xa8, PT ;  /* 0x000000a80300780c */ /* 0x000fc40003f24270 */
[----:B------:R-:W-:Y:S01]  /*8e90*/  F2FP.BF16.F32.PACK_AB R105, RZ, R105 ;  /* 0x00000069ff69723e */ /* 0x000fe200000010ff */
[----:B------:R-:W-:Y:S01]  /*8ea0*/  @P4 STG.E.U16 desc[UR36][R4.64+0x140], R104 ;  /* 0x0001406804004986 */ /* 0x000fe2000c101524 */
[C---:B------:R-:W-:Y:S02]  /*8eb0*/  ISETP.GT.AND P3, PT, R0.reuse, 0x8, P0 ;  /* 0x000000080000780c */ /* 0x040fe40000764270 */
[----:B------:R-:W-:Y:S01]  /*8ec0*/  ISETP.GT.AND P0, PT, R3, 0xa9, PT ;  /* 0x000000a90300780c */ /* 0x000fe20003f04270 */
[----:B------:R-:W-:Y:S01]  /*8ed0*/  @P5 STG.E.U16 desc[UR36][R4.64+0x142], R105 ;  /* 0x0001426904005986 */ /* 0x000fe2000c101524 */
[C---:B------:R-:W-:Y:S02]  /*8ee0*/  ISETP.GT.AND P4, PT, R0.reuse, RZ, P1 ;  /* 0x000000ff0000720c */ /* 0x040fe40000f84270 */
[----:B------:R-:W-:Y:S02]  /*8ef0*/  F2FP.BF16.F32.PACK_AB R106, RZ, R106 ;  /* 0x0000006aff6a723e */ /* 0x000fe400000010ff */
[----:B------:R-:W-:-:S02]  /*8f00*/  ISETP.GT.AND P5, PT, R0, RZ, P0 ;  /* 0x000000ff0000720c */ /* 0x000fc400007a4270 */
[----:B------:R-:W-:Y:S01]  /*8f10*/  F2FP.BF16.F32.PACK_AB R107, RZ, R107 ;  /* 0x0000006bff6b723e */ /* 0x000fe200000010ff */
[----:B------:R-:W-:Y:S01]  /*8f20*/  @P2 STG.E.U16 desc[UR36][R6.64+0x140], R106 ;  /* 0x0001406a06002986 */ /* 0x000fe2000c101524 */
[----:B------:R-:W-:Y:S02]  /*8f30*/  F2FP.BF16.F32.PACK_AB R108, RZ, R108 ;  /* 0x0000006cff6c723e */ /* 0x000fe400000010ff */
[C---:B------:R-:W-:Y:S01]  /*8f40*/  ISETP.GT.AND P2, PT, R0.reuse, 0x8, P1 ;  /* 0x000000080000780c */ /* 0x040fe20000f44270 */
[----:B------:R-:W-:Y:S01]  /*8f50*/  @P3 STG.E.U16 desc[UR36][R6.64+0x142], R107 ;  /* 0x0001426b06003986 */ /* 0x000fe2000c101524 */
[----:B------:R-:W-:Y:S02]  /*8f60*/  ISETP.GT.AND P1, PT, R3, 0xb0, PT ;  /* 0x000000b00300780c */ /* 0x000fe40003f24270 */
[----:B------:R-:W-:Y:S01]  /*8f70*/  F2FP.BF16.F32.PACK_AB R109, RZ, R109 ;  /* 0x0000006dff6d723e */ /* 0x000fe200000010ff */
[----:B------:R-:W-:Y:S01]  /*8f80*/  @P4 STG.E.U16 desc[UR36][R4.64+0x150], R108 ;  /* 0x0001506c04004986 */ /* 0x000fe2000c101524 */
[----:B------:R-:W-:-:S02]  /*8f90*/  ISETP.GT.AND P3, PT, R0, 0x8, P0 ;  /* 0x000000080000780c */ /* 0x000fc40000764270 */
[----:B------:R-:W-:Y:S01]  /*8fa0*/  ISETP.GT.AND P0, PT, R3, 0xb1, PT ;  /* 0x000000b10300780c */ /* 0x000fe20003f04270 */
[----:B------:R-:W-:Y:S01]  /*8fb0*/  @P5 STG.E.U16 desc[UR36][R4.64+0x152], R109 ;  /* 0x0001526d04005986 */ /* 0x000fe2000c101524 */
[C---:B------:R-:W-:Y:S02]  /*8fc0*/  ISETP.GT.AND P4, PT, R0.reuse, RZ, P1 ;  /* 0x000000ff0000720c */ /* 0x040fe40000f84270 */
[----:B------:R-:W-:Y:S02]  /*8fd0*/  F2FP.BF16.F32.PACK_AB R110, RZ, R110 ;  /* 0x0000006eff6e723e */ /* 0x000fe400000010ff */
[----:B------:R-:W-:Y:S02]  /*8fe0*/  ISETP.GT.AND P5, PT, R0, RZ, P0 ;  /* 0x000000ff0000720c */ /* 0x000fe400007a4270 */
[----:B------:R-:W-:Y:S01]  /*8ff0*/  F2FP.BF16.F32.PACK_AB R111, RZ, R111 ;  /* 0x0000006fff6f723e */ /* 0x000fe200000010ff */
[----:B------:R-:W-:Y:S01]  /*9000*/  @P2 STG.E.U16 desc[UR36][R6.64+0x150], R110 ;  /* 0x0001506e06002986 */ /* 0x000fe2000c101524 */
[----:B------:R-:W-:-:S02]  /*9010*/  F2FP.BF16.F32.PACK_AB R112, RZ, R112 ;  /* 0x00000070ff70723e */ /* 0x000fc400000010ff */
[C---:B------:R-:W-:Y:S01]  /*9020*/  ISETP.GT.AND P2, PT, R0.reuse, 0x8, P1 ;  /* 0x000000080000780c */ /* 0x040fe20000f44270 */
[----:B------:R-:W-:Y:S01]  /*9030*/  @P3 STG.E.U16 desc[UR36][R6.64+0x152], R111 ;  /* 0x0001526f06003986 */ /* 0x000fe2000c101524 */
[C---:B------:R-:W-:Y:S02]  /*9040*/  ISETP.GT.AND P1, PT, R3.reuse, 0xb8, PT ;  /* 0x000000b80300780c */ /* 0x040fe40003f24270 */
[----:B------:R-:W-:Y:S01]  /*9050*/  F2FP.BF16.F32.PACK_AB R113, RZ, R113 ;  /* 0x00000071ff71723e */ /* 0x000fe200000010ff */
[----:B------:R-:W-:Y:S01]  /*9060*/  @P4 STG.E.U16 desc[UR36][R4.64+0x160], R112 ;  /* 0x0001607004004986 */ /* 0x000fe2000c101524 */
[C---:B------:R-:W-:Y:S02]  /*9070*/  ISETP.GT.AND P3, PT, R0.reuse, 0x8, P0 ;  /* 0x000000080000780c */ /* 0x040fe40000764270 */
[----:B------:R-:W-:Y:S01]  /*9080*/  ISETP.GT.AND P0, PT, R3, 0xb9, PT ;  /* 0x000000b90300780c */ /* 0x000fe20003f04270 */
[----:B------:R-:W-:Y:S01]  /*9090*/  @P5 STG.E.U16 desc[UR36][R4.64+0x162], R113 ;  /* 0x0001627104005986 */ /* 0x000fe2000c101524 */
[----:B------:R-:W-:-:S02]  /*90a0*/  ISETP.GT.AND P4, PT, R0, RZ, P1 ;  /* 0x000000ff0000720c */ /* 0x000fc40000f84270 */
[----:B------:R-:W-:Y:S02]  /*90b0*/  F2FP.BF16.F32.PACK_AB R114, RZ, R114 ;  /* 0x00000072ff72723e */ /* 0x000fe400000010ff */
[C---:B------:R-:W-:Y:S02]  /*90c0*/  ISETP.GT.AND P5, PT, R0.reuse, RZ, P0 ;  /* 0x000000ff0000720c */ /* 0x040fe400007a4270 */
[----:B------:R-:W-:Y:S01]  /*90d0*/  F2FP.BF16.F32.PACK_AB R115, RZ, R115 ;  /* 0x00000073ff73723e */ /* 0x000fe200000010ff */
[----:B------:R-:W-:Y:S01]  /*90e0*/  @P2 STG.E.U16 desc[UR36][R6.64+0x160], R114 ;  /* 0x0001607206002986 */ /* 0x000fe2000c101524 */
[----:B------:R-:W-:Y:S02]  /*90f0*/  F2FP.BF16.F32.PACK_AB R116, RZ, R116 ;  /* 0x00000074ff74723e */ /* 0x000fe400000010ff */
        /* <DEDUP_REMOVED lines=65> */
[----:B------:R-:W-:Y:S02]  /*9510*/  ISETP.GT.AND P5, PT, R0, RZ, P0 ;  /* 0x000000ff0000720c */ /* 0x000fe400007a4270 */
[----:B------:R-:W-:Y:S02]  /*9520*/  F2FP.BF16.F32.PACK_AB R134, RZ, R134 ;  /* 0x00000086ff86723e */ /* 0x000fe400000010ff */
[----:B------:R-:W-:Y:S02]  /*9530*/  F2FP.BF16.F32.PACK_AB R135, RZ, R135 ;  /* 0x00000087ff87723e */ /* 0x000fe400000010ff */
[----:B------:R-:W-:Y:S01]  /*9540*/  F2FP.BF16.F32.PACK_AB R136, RZ, R136 ;  /* 0x00000088ff88723e */ /* 0x000fe200000010ff */
[----:B------:R-:W-:Y:S01]  /*9550*/  @P2 STG.E.U16 desc[UR36][R6.64+0x1b0], R134 ;  /* 0x0001b08606002986 */ /* 0x000fe2000c101524 */
[----:B------:R-:W-:-:S02]  /*9560*/  F2FP.BF16.F32.PACK_AB R137, RZ, R137 ;  /* 0x00000089ff89723e */ /* 0x000fc400000010ff */
[C---:B------:R-:W-:Y:S01]  /*9570*/  ISETP.GT.AND P1, PT, R0.reuse, 0x8, P1 ;  /* 0x000000080000780c */ /* 0x040fe20000f24270 */
[----:B------:R-:W-:Y:S01]  /*9580*/  @P3 STG.E.U16 desc[UR36][R6.64+0x1b2], R135 ;  /* 0x0001b28706003986 */ /* 0x000fe2000c101524 */
[C---:B------:R-:W-:Y:S02]  /*9590*/  ISETP.GT.AND P2, PT, R0.reuse, 0x8, P0 ;  /* 0x000000080000780c */ /* 0x040fe40000744270 */
[C---:B------:R-:W-:Y:S01]  /*95a0*/  ISETP.GT.AND P0, PT, R3.reuse, 0xe9, PT ;  /* 0x000000e90300780c */ /* 0x040fe20003f04270 */
[----:B------:R-:W-:Y:S01]  /*95b0*/  @P4 STG.E.U16 desc[UR36][R4.64+0x1c0], R136 ;  /* 0x0001c08804004986 */ /* 0x000fe2000c101524 */
[----:B------:R-:W-:Y:S02]  /*95c0*/  ISETP.GT.AND P4, PT, R3, 0xe8, PT ;  /* 0x000000e80300780c */ /* 0x000fe40003f84270 */
[----:B------:R-:W-:Y:S01]  /*95d0*/  F2FP.BF16.F32.PACK_AB R138, RZ, R138 ;  /* 0x0000008aff8a723e */ /* 0x000fe200000010ff */
[----:B------:R-:W-:Y:S01]  /*95e0*/  @P5 STG.E.U16 desc[UR36][R4.64+0x1c2], R137 ;  /* 0x0001c28904005986 */ /* 0x000fe2000c101524 */
[----:B------:R-:W-:-:S02]  /*95f0*/  ISETP.GT.AND P5, PT, R0, RZ, P4 ;  /* 0x000000ff0000720c */ /* 0x000fc400027a4270 */
[----:B------:R-:W-:Y:S01]  /*9600*/  F2FP.BF16.F32.PACK_AB R139, RZ, R139 ;  /* 0x0000008bff8b723e */ /* 0x000fe200000010ff */
[----:B------:R-:W-:Y:S01]  /*9610*/  @P1 STG.E.U16 desc[UR36][R6.64+0x1c0], R138 ;  /* 0x0001c08a06001986 */ /* 0x000fe2000c101524 */
[----:B------:R-:W-:Y:S02]  /*9620*/  F2FP.BF16.F32.PACK_AB R140, RZ, R140 ;  /* 0x0000008cff8c723e */ /* 0x000fe400000010ff */
[C---:B------:R-:W-:Y:S01]  /*9630*/  ISETP.GT.AND P3, PT, R0.reuse, RZ, P0 ;  /* 0x000000ff0000720c */ /* 0x040fe20000764270 */
[----:B------:R-:W-:Y:S01]  /*9640*/  @P2 STG.E.U16 desc[UR36][R6.64+0x1c2], R139 ;  /* 0x0001c28b06002986 */ /* 0x000fe2000c101524 */
[C---:B------:R-:W-:Y:S02]  /*9650*/  ISETP.GT.AND P4, PT, R0.reuse, 0x8, P4 ;  /* 0x000000080000780c */ /* 0x040fe40002784270 */
[----:B------:R-:W-:Y:S02]  /*9660*/  F2FP.BF16.F32.PACK_AB R141, RZ, R141 ;  /* 0x0000008dff8d723e */ /* 0x000fe400000010ff */
[----:B------:R-:W-:Y:S01]  /*9670*/  F2FP.BF16.F32.PACK_AB R142, RZ, R142 ;  /* 0x0000008eff8e723e */ /* 0x000fe200000010ff */
[----:B------:R-:W-:Y:S01]  /*9680*/  @P5 STG.E.U16 desc[UR36][R4.64+0x1d0], R140 ;  /* 0x0001d08c04005986 */ /* 0x000fe2000c101524 */
[----:B------:R-:W-:-:S02]  /*9690*/  ISETP.GT.AND P5, PT, R0, 0x8, P0 ;  /* 0x000000080000780c */ /* 0x000fc400007a4270 */
[----:B------:R-:W-:Y:S02]  /*96a0*/  F2FP.BF16.F32.PACK_AB R143, RZ, R143 ;  /* 0x0000008fff8f723e */ /* 0x000fe400000010ff */
[C---:B------:R-:W-:Y:S01]  /*96b0*/  ISETP.GT.AND P0, PT, R3.reuse, 0xf1, PT ;  /* 0x000000f10300780c */ /* 0x040fe20003f04270 */
[----:B------:R-:W-:Y:S01]  /*96c0*/  @P3 STG.E.U16 desc[UR36][R4.64+0x1d2], R141 ;  /* 0x0001d28d04003986 */ /* 0x000fe2000c101524 */
[----:B------:R-:W-:Y:S02]  /*96d0*/  ISETP.GT.AND P3, PT, R3, 0xf0, PT ;  /* 0x000000f00300780c */ /* 0x000fe40003f64270 */
[----:B------:R-:W-:Y:S01]  /*96e0*/  F2FP.BF16.F32.PACK_AB R144, RZ, R144 ;  /* 0x00000090ff90723e */ /* 0x000fe200000010ff */
[----:B------:R-:W-:Y:S01]  /*96f0*/  @P4 STG.E.U16 desc[UR36][R6.64+0x1d0], R142 ;  /* 0x0001d08e06004986 */ /* 0x000fe2000c101524 */
[C---:B------:R-:W-:Y:S02]  /*9700*/  ISETP.GT.AND P4, PT, R0.reuse, RZ, P3 ;  /* 0x000000ff0000720c */ /* 0x040fe40001f84270 */
[----:B------:R-:W-:Y:S01]  /*9710*/  F2FP.BF16.F32.PACK_AB R145, RZ, R145 ;  /* 0x00000091ff91723e */ /* 0x000fe200000010ff */
[----:B------:R-:W-:Y:S01]  /*9720*/  @P5 STG.E.U16 desc[UR36][R6.64+0x1d2], R143 ;  /* 0x0001d28f06005986 */ /* 0x000fe2000c101524 */
[----:B------:R-:W-:-:S02]  /*9730*/  ISETP.GT.AND P5, PT, R0, RZ, P0 ;  /* 0x000000ff0000720c */ /* 0x000fc400007a4270 */
[C---:B------:R-:W-:Y:S02]  /*9740*/  ISETP.GT.AND P2, PT, R3.reuse, 0xf8, PT ;  /* 0x000000f80300780c */ /* 0x040fe40003f44270 */
[----:B------:R-:W-:Y:S02]  /*9750*/  ISETP.GT.AND P1, PT, R3, 0xf9, PT ;  /* 0x000000f90300780c */ /* 0x000fe40003f24270 */
[C---:B------:R-:W-:Y:S02]  /*9760*/  ISETP.GT.AND P3, PT, R0.reuse, 0x8, P3 ;  /* 0x000000080000780c */ /* 0x040fe40001f64270 */
[C---:B------:R-:W-:Y:S01]  /*9770*/  ISETP.GT.AND P0, PT, R0.reuse, 0x8, P0 ;  /* 0x000000080000780c */ /* 0x040fe20000704270 */
[----:B------:R-:W-:Y:S01]  /*9780*/  @P4 STG.E.U16 desc[UR36][R4.64+0x1e0], R144 ;  /* 0x0001e09004004986 */ /* 0x000fe2000c101524 */
[C---:B------:R-:W-:Y:S02]  /*9790*/  ISETP.GT.AND P4, PT, R0.reuse, RZ, P1 ;  /* 0x000000ff0000720c */ /* 0x040fe40000f84270 */
[----:B------:R-:W-:Y:S01]  /*97a0*/  F2FP.BF16.F32.PACK_AB R146, RZ, R146 ;  /* 0x00000092ff92723e */ /* 0x000fe200000010ff */
[----:B------:R-:W-:Y:S01]  /*97b0*/  @P5 STG.E.U16 desc[UR36][R4.64+0x1e2], R145 ;  /* 0x0001e29104005986 */ /* 0x000fe2000c101524 */
[----:B------:R-:W-:-:S02]  /*97c0*/  ISETP.GT.AND P5, PT, R0, RZ, P2 ;  /* 0x000000ff0000720c */ /* 0x000fc400017a4270 */
[C---:B------:R-:W-:Y:S02]  /*97d0*/  ISETP.GT.AND P2, PT, R0.reuse, 0x8, P2 ;  /* 0x000000080000780c */ /* 0x040fe40001744270 */
[----:B------:R-:W-:Y:S01]  /*97e0*/  F2FP.BF16.F32.PACK_AB R147, RZ, R147 ;  /* 0x00000093ff93723e */ /* 0x000fe200000010ff */
[----:B------:R-:W-:Y:S01]  /*97f0*/  @P3 STG.E.U16 desc[UR36][R6.64+0x1e0], R146 ;  /* 0x0001e09206003986 */ /* 0x000fe2000c101524 */
[----:B------:R-:W-:Y:S02]  /*9800*/  ISETP.GT.AND P1, PT, R0, 0x8, P1 ;  /* 0x000000080000780c */ /* 0x000fe40000f24270 */
[----:B------:R-:W-:Y:S01]  /*9810*/  F2FP.BF16.F32.PACK_AB R148, RZ, R148 ;  /* 0x00000094ff94723e */ /* 0x000fe200000010ff */
[----:B------:R-:W-:Y:S01]  /*9820*/  @P0 STG.E.U16 desc[UR36][R6.64+0x1e2], R147 ;  /* 0x0001e29306000986 */ /* 0x000fe2000c101524 */
[----:B------:R-:W-:Y:S02]  /*9830*/  F2FP.BF16.F32.PACK_AB R149, RZ, R149 ;  /* 0x00000095ff95723e */ /* 0x000fe400000010ff */
[----:B------:R-:W-:Y:S01]  /*9840*/  F2FP.BF16.F32.PACK_AB R150, RZ, R150 ;  /* 0x00000096ff96723e */ /* 0x000fe200000010ff */
[----:B------:R-:W-:Y:S01]  /*9850*/  @P5 STG.E.U16 desc[UR36][R4.64+0x1f0], R148 ;  /* 0x0001f09404005986 */ /* 0x000fe2000c101524 */
[----:B------:R-:W-:-:S03]  /*9860*/  F2FP.BF16.F32.PACK_AB R151, RZ, R151 ;  /* 0x00000097ff97723e */ /* 0x000fc600000010ff */
[----:B------:R0:W-:Y:S02]  /*9870*/  @P4 STG.E.U16 desc[UR36][R4.64+0x1f2], R149 ;  /* 0x0001f29504004986 */ /* 0x0001e4000c101524 */
[----:B0-----:R-:W-:Y:S02]  /*9880*/  @P2 IMAD.MOV.U32 R4, RZ, RZ, R6 ;  /* 0x000000ffff042224 */ /* 0x001fe400078e0006 */
[----:B------:R-:W-:-:S05]  /*9890*/  @P2 IMAD.MOV.U32 R5, RZ, RZ, R7 ;  /* 0x000000ffff052224 */ /* 0x000fca00078e0007 */
[----:B------:R0:W-:Y:S04]  /*98a0*/  @P2 STG.E.U16 desc[UR36][R4.64+0x1f0], R150 ;  /* 0x0001f09604002986 */ /* 0x0001e8000c101524 */
[----:B------:R0:W-:Y:S02]  /*98b0*/  @P1 STG.E.U16 desc[UR36][R6.64+0x1f2], R151 ;  /* 0x0001f29706001986 */ /* 0x0001e4000c101524 */
.L_x_282:
[----:B------:R-:W-:Y:S05]  /*98c0*/  BSYNC B0 ;  /* 0x0000000000007941 */ /* 0x000fea0003800000 */
.L_x_28:
[----:B------:R-:W-:Y:S01]  /*98d0*/  ULDC UR4, c[0x0][0xc] ;  /* 0x0000030000047ab9 */ /* 0x000fe20000000800 */
[----:B------:R-:W-:Y:S01]  /*98e0*/  ULDC UR5, c[0x0][0x10] ;  /* 0x0000040000057ab9 */ /* 0x000fe20000000800 */
[----:B0-----:R-:W0:Y:S01]  /*98f0*/  LDC R3, c[0x0][0x14] ;  /* 0x00000500ff037b82 */ /* 0x001e220000000800 */
[----:B------:R-:W-:Y:S01]  /*9900*/  UIMAD.WIDE.U32 UR4, UR4, UR5, URZ ;  /* 0x00000005040472a5 */ /* 0x000fe2000f8e003f */
[----:B------:R-:W-:Y:S01]  /*9910*/  PRMT R0, RZ, 0x7610, R0 ;  /* 0x00007610ff007816 */ /* 0x000fe20000000000 */
[----:B----45:R-:W-:Y:S02]  /*9920*/  IMAD.MOV.U32 R152, RZ, RZ, -0x1 ;  /* 0xffffffffff987424 */ /* 0x030fe400078e00ff */
[----:B------:R-:W-:Y:S02]  /*9930*/  IMAD.MOV.U32 R23, RZ, RZ, -0x1 ;  /* 0xffffffffff177424 */ /* 0x000fe400078e00ff */
[----:B0-----:R-:W-:-:S04]  /*9940*/  IMAD.WIDE.U32 R16, R3, UR4, R16 ;  /* 0x0000000403107c25 */ /* 0x001fc8000f8e0010 */
[----:B------:R-:W-:Y:S01]  /*9950*/  IMAD R3, R3, UR5, RZ ;  /* 0x0000000503037c24 */ /* 0x000fe2000f8e02ff */
[----:B------:R-:W-:Y:S02]  /*9960*/  ULDC.64 UR4, c[0x0][0x650] ;  /* 0x0001940000047ab9 */ /* 0x000fe40000000a00 */
[----:B------:R-:W-:Y:S01]  /*9970*/  ISETP.GE.U32.AND P0, PT, R16, UR4, PT ;  /* 0x0000000410007c0c */ /* 0x000fe2000bf06070 */
[----:B------:R-:W-:-:S05]  /*9980*/  IMAD.IADD R17, R17, 0x1, R3 ;  /* 0x0000000111117824 */ /* 0x000fca00078e0203 */
[----:B------:R-:W-:-:S13]  /*9990*/  ISETP.GE.U32.AND.EX P0, PT, R17, UR5, PT, P0 ;  /* 0x0000000511007c0c */ /* 0x000fda000bf06100 */
[----:B------:R-:W-:Y:S05]  /*99a0*/  @P0 BRA `(.L_x_283) ;  /* 0x0000000400640947 */ /* 0x000fea0003800000 */
[----:B------:R-:W0:Y:S01]  /*99b0*/  S2R R12, SR_CTAID.X ;  /* 0x00000000000c7919 */ /* 0x000e220000002500 */
[----:B------:R-:W4:Y:S01]  /*99c0*/  LDC.64 R10, c[0x0][0x628] ;  /* 0x00018a00ff0a7b82 */ /* 0x000f220000000a00 */
[----:B------:R-:W-:Y:S01]  /*99d0*/  ULDC UR4, c[0x0][0x150] ;  /* 0x0000540000047ab9 */ /* 0x000fe20000000800 */
[----:B-123--:R-:W-:Y:S01]  /*99e0*/  IMAD.MOV.U32 R8, RZ, RZ, R16 ;  /* 0x000000ffff087224 */ /* 0x00efe200078e0010 */
[----:B------:R-:W1:Y:S01]  /*99f0*/  S2R R24, SR_CTAID.Y ;  /* 0x0000000000187919 */ /* 0x000e620000002600 */
[----:B------:R-:W-:-:S04]  /*9a00*/  IMAD.MOV.U32 R9, RZ, RZ, R17 ;  /* 0x000000ffff097224 */ /* 0x000fc800078e0011 */
[----:B------:R-:W2:Y:S08]  /*9a10*/  LDC R21, c[0x0][0x144] ;  /* 0x00005100ff157b82 */ /* 0x000eb00000000800 */
[----:B------:R-:W3:Y:S08]  /*9a20*/  LDC R0, c[0x0][0x630] ;  /* 0x00018c00ff007b82 */ /* 0x000ef00000000800 */
[----:B------:R-:W1:Y:S01]  /*9a30*/  LDC.64 R14, c[0x0][0x620] ;  /* 0x00018800ff0e7b82 */ /* 0x000e620000000a00 */
[----:B----4-:R-:W-:-:S04]  /*9a40*/  ISETP.NE.U32.AND P0, PT, R10, RZ, PT ;  /* 0x000000ff0a00720c */ /* 0x010fc80003f05070 */
[----:B------:R-:W-:Y:S02]  /*9a50*/  ISETP.NE.AND.EX P0, PT, R11, RZ, PT, P0 ;  /* 0x000000ff0b00720c */ /* 0x000fe40003f05300 */
[----:B0-----:R-:W-:-:S05]  /*9a60*/  I2FP.F32.U32 R3, R12 ;  /* 0x0000000c00037245 */ /* 0x001fca0000201000 */
[----:B------:R-:W-:-:S04]  /*9a70*/  FMUL R3, R3, UR4 ;  /* 0x0000000403037c20 */ /* 0x000fc80008400000 */
[----:B------:R0:W4:Y:S02]  /*9a80*/  F2I.U32.TRUNC.NTZ R20, R3 ;  /* 0x0000000300147305 */ /* 0x000124000020f000 */
[----:B--23--:R-:W-:Y:S05]  /*9a90*/  @!P0 BRA `(.L_x_284) ;  /* 0x0000000000288947 */ /* 0x00cfea0003800000 */
[----:B0-----:R-:W0:Y:S02]  /*9aa0*/  LDC R3, c[0x0][0x634] ;  /* 0x00018d00ff037b82 */ /* 0x001e240000000800 */
        /* <DEDUP_REMOVED lines=9> */
.L_x_284:
[----:B------:R-:W2:Y:S01]  /*9b40*/  LDC.64 R30, c[0x0][0x640] ;  /* 0x00019000ff1e7b82 */ /* 0x000ea20000000a00 */
[-CC-:B------:R-:W-:Y:S01]  /*9b50*/  SHF.R.U64 R23, R8, R0.reuse, R9.reuse ;  /* 0x0000000008177219 */ /* 0x180fe20000001209 */
[----:B----4-:R-:W-:Y:S01]  /*9b60*/  IMAD.MOV R20, RZ, RZ, -R20 ;  /* 0x000000ffff147224 */ /* 0x010fe200078e0a14 */
[----:B------:R-:W-:Y:S01]  /*9b70*/  SHF.R.U32.HI R0, RZ, R0, R9 ;  /* 0x00000000ff007219 */ /* 0x000fe20000011609 */
[----:B------:R-:W-:Y:S01]  /*9b80*/  ULDC UR4, c[0x0][0x154] ;  /* 0x0000550000047ab9 */ /* 0x000fe20000000800 */
[----:B0-----:R-:W-:Y:S01]  /*9b90*/  IADD3 R3, P0, RZ, -R23, RZ ;  /* 0x80000017ff037210 */ /* 0x001fe20007f1e0ff */
[----:B------:R-:W-:Y:S02]  /*9ba0*/  IMAD R26, R21, R20, R12 ;  /* 0x00000014151a7224 */ /* 0x000fe400078e020c */
[----:B------:R-:W0:Y:S01]  /*9bb0*/  LDC R6, c[0x0][0x618] ;  /* 0x00018600ff067b82 */ /* 0x000e220000000800 */
[----:B------:R-:W-:Y:S02]  /*9bc0*/  IMAD.MOV.U32 R7, RZ, RZ, 0x1 ;  /* 0x00000001ff077424 */ /* 0x000fe400078e00ff */
[----:B------:R-:W-:-:S04]  /*9bd0*/  IMAD.X R5, RZ, RZ, ~R0, P0 ;  /* 0x000000ffff057224 */ /* 0x000fc800000e0e00 */
[-C--:B-1----:R-:W-:Y:S01]  /*9be0*/  IMAD R0, R5, R14.reuse, RZ ;  /* 0x0000000e05007224 */ /* 0x082fe200078e02ff */
[----:B------:R-:W1:Y:S01]  /*9bf0*/  LDC R8, c[0x0][0x608] ;  /* 0x00018200ff087b82 */ /* 0x000e620000000800 */
[----:B------:R-:W-:-:S04]  /*9c00*/  IMAD.WIDE.U32 R4, R3, R14, R16 ;  /* 0x0000000e03047225 */ /* 0x000fc800078e0010 */
[----:B------:R-:W-:Y:S01]  /*9c10*/  IMAD R3, R3, R15, R0 ;  /* 0x0000000f03037224 */ /* 0x000fe200078e0200 */
[----:B------:R-:W-:Y:S02]  /*9c20*/  I2FP.F32.U32 R0, R24 ;  /* 0x0000001800007245 */ /* 0x000fe40000201000 */
[----:B------:R-:W3:Y:S01]  /*9c30*/  LDC R28, c[0x0][0x658] ;  /* 0x00019600ff1c7b82 */ /* 0x000ee20000000800 */
[----:B------:R-:W-:Y:S01]  /*9c40*/  IMAD.IADD R3, R5, 0x1, R3 ;  /* 0x0000000105037824 */ /* 0x000fe200078e0203 */
[----:B--2---:R-:W-:Y:S01]  /*9c50*/  ISETP.NE.U32.AND P0, PT, R30, RZ, PT ;  /* 0x000000ff1e00720c */ /* 0x004fe20003f05070 */
[----:B------:R-:W-:Y:S01]  /*9c60*/  FMUL R0, R0, UR4 ;  /* 0x0000000400007c20 */ /* 0x000fe20008400000 */
[----:B------:R-:W-:Y:S02]  /*9c70*/  IMAD.MOV.U32 R5, RZ, RZ, -0x1 ;  /* 0xffffffffff057424 */ /* 0x000fe400078e00ff */
[----:B------:R-:W-:Y:S01]  /*9c80*/  ISETP.NE.AND.EX P0, PT, R31, RZ, PT, P0 ;  /* 0x000000ff1f00720c */ /* 0x000fe20003f05300 */
[----:B------:R2:W4:Y:S01]  /*9c90*/  F2I.U32.TRUNC.NTZ R13, R0 ;  /* 0x00000000000d7305 */ /* 0x000522000020f000 */
[----:B------:R-:W2:Y:S01]  /*9ca0*/  LDC R15, c[0x0][0x148] ;  /* 0x00005200ff0f7b82 */ /* 0x000ea20000000800 */
[----:B0-----:R-:W-:-:S02]  /*9cb0*/  SHF.R.U64 R12, R4, R6, R3 ;  /* 0x00000006040c7219 */ /* 0x001fc40000001203 */
[----:B------:R-:W-:-:S05]  /*9cc0*/  SHF.R.U32.HI R3, RZ, R6, R3 ;  /* 0x00000006ff037219 */ /* 0x000fca0000011603 */
[----:B------:R-:W0:Y:S01]  /*9cd0*/  LDC R20, c[0x0][0x600] ;  /* 0x00018000ff147b82 */ /* 0x000e220000000800 */
[-CC-:B-1----:R-:W-:Y:S02]  /*9ce0*/  SHF.R.U64 R10, R12, R8.reuse, R3.reuse ;  /* 0x000000080c0a7219 */ /* 0x182fe40000001203 */
[----:B------:R-:W-:-:S05]  /*9cf0*/  SHF.R.U32.HI R3, RZ, R8, R3 ;  /* 0x00000008ff037219 */ /* 0x000fca0000011603 */
[----:B------:R-:W1:Y:S01]  /*9d00*/  LDC R21, c[0x0][0x648] ;  /* 0x00019200ff157b82 */ /* 0x000e620000000800 */
[-C--:B---3--:R-:W-:Y:S02]  /*9d10*/  SHF.L.U32 R4, R5, R28.reuse, RZ ;  /* 0x0000001c05047219 */ /* 0x088fe400000006ff */
[-CC-:B------:R-:W-:Y:S02]  /*9d20*/  SHF.R.U64 R14, R10, R28.reuse, R3.reuse ;  /* 0x0000001c0a0e7219 */ /* 0x180fe40000001203 */
[----:B------:R-:W-:Y:S02]  /*9d30*/  SHF.R.U32.HI R5, RZ, R28, R3 ;  /* 0x0000001cff057219 */ /* 0x000fe40000011603 */
[----:B------:R-:W-:Y:S01]  /*9d40*/  LOP3.LUT R153, RZ, R4, RZ, 0x33, !PT ;  /* 0x00000004ff997212 */ /* 0x000fe200078e33ff */
[----:B------:R-:W3:Y:S01]  /*9d50*/  LDC R25, c[0x0][0x638] ;  /* 0x00018e00ff197b82 */ /* 0x000ee20000000800 */
[----:B------:R-:W-:Y:S01]  /*9d60*/  SHF.L.U32 R28, R7, R28, RZ ;  /* 0x0000001c071c7219 */ /* 0x000fe200000006ff */
[----:B------:R-:W-:-:S06]  /*9d70*/  IMAD.MOV.U32 R4, RZ, RZ, R14 ;  /* 0x000000ffff047224 */ /* 0x000fcc00078e000e */
[----:B------:R-:W0:Y:S01]  /*9d80*/  LDC R27, c[0x0][0x610] ;  /* 0x00018400ff1b7b82 */ /* 0x000e220000000800 */
[----:B----4-:R-:W-:Y:S05]  /*9d90*/  @!P0 BRA `(.L_x_285) ;  /* 0x0000000000288947 */ /* 0x010fea0003800000 */
[----:B------:R-:W4:Y:S02]  /*9da0*/  LDC R3, c[0x0][0x64c] ;  /* 0x00019300ff037b82 */ /* 0x000f240000000800 */
[----:B----4-:R-:W-:-:S05]  /*9db0*/  IADD3 R3, P0, R14, R3, RZ ;  /* 0x000000030e037210 */ /* 0x010fca0007f1e0ff */
        /* <DEDUP_REMOVED lines=8> */
.L_x_285:
[----:B------:R-:W-:Y:S01]  /*9e40*/  ISETP.NE.AND P0, PT, R2, 0x1, PT ;  /* 0x000000010200780c */ /* 0x000fe20003f05270 */
[----:B------:R-:W-:Y:S01]  /*9e50*/  IMAD.MOV R13, RZ, RZ, -R13 ;  /* 0x000000ffff0d7224 */ /* 0x000fe200078e0a0d */
[----:B-12---:R-:W-:Y:S01]  /*9e60*/  SHF.R.U64 R0, R4, R21, R5 ;  /* 0x0000001504007219 */ /* 0x006fe20000001205 */
[----:B0-----:R-:W-:Y:S01]  /*9e70*/  VIADD R5, R20, 0xffffffff ;  /* 0xffffffff14057836 */ /* 0x001fe20000000000 */
[----:B------:R-:W-:-:S03]  /*9e80*/  LOP3.LUT R153, R10, R153, RZ, 0xc0, !PT ;  /* 0x000000990a997212 */ /* 0x000fc600078ec0ff */
[----:B------:R-:W-:Y:S01]  /*9e90*/  IMAD.MOV R3, RZ, RZ, -R0 ;  /* 0x000000ffff037224 */ /* 0x000fe200078e0a00 */
[----:B------:R-:W-:Y:S01]  /*9ea0*/  LOP3.LUT R5, R12, R5, RZ, 0xc0, !PT ;  /* 0x000000050c057212 */ /* 0x000fe200078ec0ff */
[----:B------:R-:W-:Y:S02]  /*9eb0*/  IMAD R153, R28, R0, R153 ;  /* 0x000000001c997224 */ /* 0x000fe400078e0299 */
[----:B---3--:R-:W-:Y:S02]  /*9ec0*/  IMAD R0, R3, R25, R14 ;  /* 0x0000001903007224 */ /* 0x008fe400078e020e */
[----:B------:R-:W-:Y:S02]  /*9ed0*/  @P0 IMAD R26, R15, R13, R24 ;  /* 0x0000000d0f1a0224 */ /* 0x000fe400078e0218 */
[----:B------:R-:W-:Y:S02]  /*9ee0*/  IMAD R4, R0, R20, R5 ;  /* 0x0000001400047224 */ /* 0x000fe400078e0205 */
[----:B------:R-:W-:-:S02]  /*9ef0*/  IMAD R153, R153, R27, R26 ;  /* 0x0000001b99997224 */ /* 0x000fc400078e021a */
[----:B------:R-:W-:-:S03]  /*9f00*/  IMAD.MOV.U32 R3, RZ, RZ, 0x1 ;  /* 0x00000001ff037424 */ /* 0x000fc600078e00ff */
[----:B------:R-:W-:Y:S02]  /*9f10*/  SEL R152, R4, R153, !P0 ;  /* 0x0000009904987207 */ /* 0x000fe40004000000 */
[----:B------:R-:W-:Y:S02]  /*9f20*/  PRMT R0, R3, 0x7610, R0 ;  /* 0x0000761003007816 */ /* 0x000fe40000000000 */
[----:B------:R-:W-:-:S07]  /*9f30*/  SEL R153, R153, R4, !P0 ;  /* 0x0000000499997207 */ /* 0x000fce0004000000 */
.L_x_283:
[----:B------:R-:W-:-:S13]  /*9f40*/  LOP3.LUT P0, RZ, R0, 0xff, RZ, 0xc0, !PT ;  /* 0x000000ff00ff7812 */ /* 0x000fda000780c0ff */
[----:B------:R-:W-:Y:S05]  /*9f50*/  @P0 BRA `(.L_x_286) ;  /* 0xffffff6c00f40947 */ /* 0x000fea000383ffff */
[----:B------:R-:W-:Y:S05]  /*9f60*/  EXIT ;  /* 0x000000000000794d */ /* 0x000fea0003800000 */
.L_x_3:
[----:B0-----:R-:W-:Y:S01]  /*9f70*/  ULDC.64 UR4, c[0x0][0x650] ;  /* 0x0001940000047ab9 */ /* 0x001fe20000000a00 */
        /* <DEDUP_REMOVED lines=25> */
.L_x_288:
[--C-:B------:R-:W-:Y:S01]  /*a110*/  SHF.R.U64 R12, R10, R14, R11.reuse ;  /* 0x0000000e0a0c7219 */ /* 0x100fe2000000120b */
[----:B------:R-:W0:Y:S01]  /*a120*/  LDC R22, c[0x0][0x618] ;  /* 0x00018600ff167b82 */ /* 0x000e220000000800 */
[----:B------:R-:W-:Y:S01]  /*a130*/  I2FP.F32.U32 R6, R4 ;  /* 0x0000000400067245 */ /* 0x000fe20000201000 */
[----:B------:R-:W-:Y:S01]  /*a140*/  ULDC UR4, c[0x0][0x150] ;  /* 0x0000540000047ab9 */ /* 0x000fe20000000800 */
[----:B------:R-:W-:Y:S02]  /*a150*/  SHF.R.U32.HI R5, RZ, R14, R11 ;  /* 0x0000000eff057219 */ /* 0x000fe4000001160b */
[----:B------:R-:W-:Y:S01]  /*a160*/  IADD3 R9, P0, RZ, -R12, RZ ;  /* 0x8000000cff097210 */ /* 0x000fe20007f1e0ff */
[----:B------:R-:W-:Y:S01]  /*a170*/  FMUL R11, R6, UR4 ;  /* 0x00000004060b7c20 */ /* 0x000fe20008400000 */
[----:B------:R-:W-:Y:S01]  /*a180*/  ULDC UR4, c[0x0][0x154] ;  /* 0x0000550000047ab9 */ /* 0x000fe20000000800 */
[----:B------:R-:W1:Y:S02]  /*a190*/  LDC.64 R24, c[0x0][0x640] ;  /* 0x00019000ff187b82 */ /* 0x000e640000000a00 */
[----:B------:R-:W-:-:S02]  /*a1a0*/  IMAD.X R5, RZ, RZ, ~R5, P0 ;  /* 0x000000ffff057224 */ /* 0x000fc400000e0e05 */
[----:B------:R-:W2:Y:S01]  /*a1b0*/  F2I.U32.TRUNC.NTZ R11, R11 ;  /* 0x0000000b000b7305 */ /* 0x000ea2000020f000 */
[----:B------:R-:W-:-:S03]  /*a1c0*/  IMAD.WIDE.U32 R6, R9, R20, R16 ;  /* 0x0000001409067225 */ /* 0x000fc600078e0010 */
[----:B------:R-:W3:Y:S01]  /*a1d0*/  LDC R13, c[0x0][0x144] ;  /* 0x00005100ff0d7b82 */ /* 0x000ee20000000800 */
[----:B------:R-:W-:-:S04]  /*a1e0*/  IMAD R8, R5, R20, RZ ;  /* 0x0000001405087224 */ /* 0x000fc800078e02ff */
[----:B------:R-:W-:Y:S02]  /*a1f0*/  IMAD R5, R9, R21, R8 ;  /* 0x0000001509057224 */ /* 0x000fe400078e0208 */
[----:B------:R-:W-:Y:S01]  /*a200*/  IMAD.MOV.U32 R8, RZ, RZ, -0x1 ;  /* 0xffffffffff087424 */ /* 0x000fe200078e00ff */
[----:B------:R-:W4:Y:S01]  /*a210*/  LDC R14, c[0x0][0x608] ;  /* 0x00018200ff0e7b82 */ /* 0x000f220000000800 */
[----:B------:R-:W-:Y:S01]  /*a220*/  IMAD.IADD R5, R7, 0x1, R5 ;  /* 0x0000000107057824 */ /* 0x000fe200078e0205 */
[----:B------:R-:W-:-:S04]  /*a230*/  I2FP.F32.U32 R7, R3 ;  /* 0x0000000300077245 */ /* 0x000fc80000201000 */
[-C--:B0-----:R-:W-:Y:S01]  /*a240*/  SHF.R.U64 R10, R6, R22.reuse, R5 ;  /* 0x00000016060a7219 */ /* 0x081fe20000001205 */
[----:B--2---:R-:W-:Y:S01]  /*a250*/  IMAD.MOV R6, RZ, RZ, -R11 ;  /* 0x000000ffff067224 */ /* 0x004fe200078e0a0b */
[----:B------:R-:W0:Y:S01]  /*a260*/  LDC R9, c[0x0][0x658] ;  /* 0x00019600ff097b82 */ /* 0x000e220000000800 */
[----:B-1----:R-:W-:Y:S01]  /*a270*/  ISETP.NE.U32.AND P0, PT, R24, RZ, PT ;  /* 0x000000ff1800720c */ /* 0x002fe20003f05070 */
[----:B------:R-:W-:Y:S01]  /*a280*/  FMUL R7, R7, UR4 ;  /* 0x0000000407077c20 */ /* 0x000fe20008400000 */
[----:B------:R-:W-:Y:S02]  /*a290*/  SHF.R.U32.HI R5, RZ, R22, R5 ;  /* 0x00000016ff057219 */ /* 0x000fe40000011605 */
[----:B------:R-:W-:-:S03]  /*a2a0*/  ISETP.NE.AND.EX P0, PT, R25, RZ, PT, P0 ;  /* 0x000000ff1900720c */ /* 0x000fc60003f05300 */
[----:B------:R-:W1:Y:S01]  /*a2b0*/  LDC R20, c[0x0][0x148] ;  /* 0x00005200ff147b82 */ /* 0x000e620000000800 */
[----:B---3--:R-:W-:Y:S02]  /*a2c0*/  IMAD R23, R13, R6, R4 ;  /* 0x000000060d177224 */ /* 0x008fe400078e0204 */
[----:B------:R-:W-:-:S05]  /*a2d0*/  IMAD.MOV.U32 R6, RZ, RZ, 0x1 ;  /* 0x00000001ff067424 */ /* 0x000fca00078e00ff */
[----:B------:R-:W2:Y:S01]  /*a2e0*/  LDC R21, c[0x0][0x600] ;  /* 0x00018000ff157b82 */ /* 0x000ea20000000800 */
[-CC-:B----4-:R-:W-:Y:S02]  /*a2f0*/  SHF.R.U64 R13, R10, R14.reuse, R5.reuse ;  /* 0x0000000e0a0d7219 */ /* 0x190fe40000001205 */
[----:B------:R-:W-:Y:S02]  /*a300*/  SHF.R.U32.HI R4, RZ, R14, R5 ;  /* 0x0000000eff047219 */ /* 0x000fe40000011605 */
[----:B------:R3:W4:Y:S03]  /*a310*/  F2I.U32.TRUNC.NTZ R14, R7 ;  /* 0x00000007000e7305 */ /* 0x000726000020f000 */
[----:B------:R-:W1:Y:S01]  /*a320*/  LDC R26, c[0x0][0x648] ;  /* 0x00019200ff1a7b82 */ /* 0x000e620000000800 */
[-C--:B0-----:R-:W-:Y:S02]  /*a330*/  SHF.R.U64 R15, R13, R9.reuse, R4 ;  /* 0x000000090d0f7219 */ /* 0x081fe40000001204 */
[----:B------:R-:W-:-:S02]  /*a340*/  SHF.L.U32 R8, R8, R9, RZ ;  /* 0x0000000908087219 */ /* 0x000fc400000006ff */
[-C--:B------:R-:W-:Y:S01]  /*a350*/  SHF.R.U32.HI R5, RZ, R9.reuse, R4 ;  /* 0x00000009ff057219 */ /* 0x080fe20000011604 */
[----:B------:R-:W-:Y:S01]  /*a360*/  IMAD.MOV.U32 R4, RZ, RZ, R15 ;  /* 0x000000ffff047224 */ /* 0x000fe200078e000f */
[----:B------:R-:W-:Y:S01]  /*a370*/  SHF.L.U32 R22, R6, R9, RZ ;  /* 0x0000000906167219 */ /* 0x000fe200000006ff */
[----:B------:R-:W0:Y:S01]  /*a380*/  LDC R27, c[0x0][0x638] ;  /* 0x00018e00ff1b7b82 */ /* 0x000e220000000800 */
[----:B------:R-:W-:-:S07]  /*a390*/  LOP3.LUT R28, RZ, R8, RZ, 0x33, !PT ;  /* 0x00000008ff1c7212 */ /* 0x000fce00078e33ff */
        /* <DEDUP_REMOVED lines=12> */
.L_x_289:
[----:B------:R-:W-:Y:S01]  /*a460*/  ISETP.NE.AND P0, PT, R2, 0x1, PT ;  /* 0x000000010200780c */ /* 0x000fe20003f05270 */
[----:B--2---:R-:W-:Y:S01]  /*a470*/  VIADD R7, R21, 0xffffffff ;  /* 0xffffffff15077836 */ /* 0x004fe20000000000 */
[----:B-1----:R-:W-:Y:S01]  /*a480*/  SHF.R.U64 R5, R4, R26, R5 ;  /* 0x0000001a04057219 */ /* 0x002fe20000001205 */
[----:B------:R-:W-:Y:S01]  /*a490*/  IMAD.MOV R14, RZ, RZ, -R14 ;  /* 0x000000ffff0e7224 */ /* 0x000fe200078e0a0e */
[----:B------:R-:W-:Y:S01]  /*a4a0*/  LOP3.LUT R4, R13, R28, RZ, 0xc0, !PT ;  /* 0x0000001c0d047212 */ /* 0x000fe200078ec0ff */
[----:B------:R-:W-:Y:S01]  /*a4b0*/  IMAD.MOV.U32 R8, RZ, RZ, R12 ;  /* 0x000000ffff087224 */ /* 0x000fe200078e000c */
[----:B------:R-:W-:Y:S01]  /*a4c0*/  LOP3.LUT R10, R10, R7, RZ, 0xc0, !PT ;  /* 0x000000070a0a7212 */ /* 0x000fe200078ec0ff */
[----:B------:R-:W-:Y:S02]  /*a4d0*/  IMAD.MOV R6, RZ, RZ, -R5 ;  /* 0x000000ffff067224 */ /* 0x000fe400078e0a05 */
[----:B------:R-:W-:-:S04]  /*a4e0*/  IMAD R4, R22, R5, R4 ;  /* 0x0000000516047224 */ /* 0x000fc800078e0204 */
[----:B------:R-:W-:Y:S02]  /*a4f0*/  @P0 IMAD R23, R20, R14, R3 ;  /* 0x0000000e14170224 */ /* 0x000fe400078e0203 */
[----:B0-----:R-:W-:Y:S02]  /*a500*/  IMAD R3, R6, R27, R15 ;  /* 0x0000001b06037224 */ /* 0x001fe400078e020f */
[----:B------:R-:W-:Y:S02]  /*a510*/  IMAD R7, R4, R29, R23 ;  /* 0x0000001d04077224 */ /* 0x000fe400078e0217 */
[----:B------:R-:W-:Y:S02]  /*a520*/  IMAD R4, R3, R21, R10 ;  /* 0x0000001503047224 */ /* 0x000fe400078e020a */
[----:B------:R-:W-:-:S03]  /*a530*/  IMAD.MOV.U32 R6, RZ, RZ, 0x1 ;  /* 0x00000001ff067424 */ /* 0x000fc600078e00ff */
[----:B------:R-:W-:Y:S02]  /*a540*/  SEL R9, R4, R7, !P0 ;  /* 0x0000000704097207 */ /* 0x000fe40004000000 */
[----:B------:R-:W-:-:S07]  /*a550*/  SEL R7, R7, R4, !P0 ;  /* 0x0000000407077207 */ /* 0x000fce0004000000 */
.L_x_287:
[----:B------:R-:W-:-:S08]  /*a560*/  NOP ;  /* 0x0000000000007918 */ /* 0x000fd00000000000 */
[----:B------:R-:W0:-:S00]  /*a570*/  USETMAXREG.DEALLOC.CTAPOOL 0x28 ;  /* 0x00000028000079c8 */ /* 0x000e0000080e0500 */
[----:B0-----:R-:W-:-:S13]  /*a580*/  ISETP.NE.AND P0, PT, R0, RZ, PT ;  /* 0x000000ff0000720c */ /* 0x001fda0003f05270 */
[----:B------:R-:W-:Y:S05]  /*a590*/  @P0 EXIT ;  /* 0x000000000000094d */ /* 0x000fea0003800000 */
[----:B------:R-:W-:Y:S01]  /*a5a0*/  LOP3.LUT P0, RZ, R6, 0xff, RZ, 0xc0, !PT ;  /* 0x000000ff06ff7812 */ /* 0x000fe2000780c0ff */
[----:B------:R-:W-:Y:S02]  /*a5b0*/  IMAD.MOV.U32 R3, RZ, RZ, 0x1 ;  /* 0x00000001ff037424 */ /* 0x000fe400078e00ff */
[----:B------:R-:W-:-:S10]  /*a5c0*/  IMAD.MOV.U32 R0, RZ, RZ, RZ ;  /* 0x000000ffff007224 */ /* 0x000fd400078e00ff */
[----:B------:R-:W-:Y:S05]  /*a5d0*/  @!P0 BRA `(.L_x_290) ;  /* 0x0000000c008c8947 */ /* 0x000fea0003800000 */
[----:B------:R-:W0:Y:S01]  /*a5e0*/  LDC R0, c[0x0][0x28c] ;  /* 0x0000a300ff007b82 */ /* 0x000e220000000800 */
[----:B------:R-:W-:Y:S01]  /*a5f0*/  ULDC UR5, c[0x0][0x658] ;  /* 0x0001960000057ab9 */ /* 0x000fe20000000800 */
[----:B------:R-:W-:Y:S01]  /*a600*/  UMOV UR7, 0xffffffff ;  /* 0xffffffff00077882 */ /* 0x000fe20000000000 */
[----:B------:R-:W-:Y:S01]  /*a610*/  ULDC UR6, c[0x0][0xc] ;  /* 0x0000030000067ab9 */ /* 0x000fe20000000800 */
[----:B------:R-:W-:Y:S01]  /*a620*/  USHF.L.U32 UR9, UR7, UR5, URZ ;  /* 0x0000000507097299 */ /* 0x000fe2000800063f */
[C---:B------:R-:W-:Y:S01]  /*a630*/  LOP3.LUT P2, RZ, R18.reuse, 0x7f, RZ, 0xc0, !PT ;  /* 0x0000007f12ff7812 */ /* 0x040fe2000784c0ff */
[----:B------:R-:W-:Y:S01]  /*a640*/  UMOV UR8, 0x1 ;  /* 0x0000000100087882 */ /* 0x000fe20000000000 */
[----:B------:R-:W-:Y:S01]  /*a650*/  ULDC UR7, c[0x0][0x10] ;  /* 0x0000040000077ab9 */ /* 0x000fe20000000800 */
[----:B------:R-:W-:Y:S01]  /*a660*/  LOP3.LUT P0, RZ, R18, 0x1f, RZ, 0xc0, !PT ;  /* 0x0000001f12ff7812 */ /* 0x000fe2000780c0ff */
[----:B------:R-:W-:Y:S01]  /*a670*/  UIMAD.WIDE.U32 UR6, UR6, UR7, URZ ;  /* 0x00000007060672a5 */ /* 0x000fe2000f8e003f */
[----:B------:R-:W-:Y:S01]  /*a680*/  BSSY B0, `(.L_x_290) ;  /* 0x00000d8000007945 */ /* 0x000fe20003800000 */
[----:B------:R-:W-:Y:S01]  /*a690*/  USHF.L.U32 UR5, UR8, UR5, URZ ;  /* 0x0000000508057299 */ /* 0x000fe2000800063f */
[----:B------:R-:W-:Y:S01]  /*a6a0*/  IMAD.MOV.U32 R11, RZ, RZ, 0x1 ;  /* 0x00000001ff0b7424 */ /* 0x000fe200078e00ff */
[----:B------:R-:W-:Y:S01]  /*a6b0*/  LOP3.LUT R18, R19, 0x2, RZ, 0xfc, !PT ;  /* 0x0000000213127812 */ /* 0x000fe200078efcff */
[----:B------:R-:W-:Y:S01]  /*a6c0*/  ULDC UR8, c[0x0][0x14] ;  /* 0x0000050000087ab9 */ /* 0x000fe20000000800 */
[----:B------:R-:W-:Y:S01]  /*a6d0*/  PLOP3.LUT P0, PT, P0, P2, PT, 0x8a, 0x0 ;  /* 0x000000000000781c */ /* 0x000fe20000705172 */
[----:B------:R-:W-:-:S02]  /*a6e0*/  UIMAD.WIDE.U32 UR38, UR6, UR8, URZ ;  /* 0x00000008062672a5 */ /* 0x000fc4000f8e003f */
[----:B------:R-:W-:Y:S01]  /*a6f0*/  UIMAD UR7, UR7, UR8, URZ ;  /* 0x00000008070772a4 */ /* 0x000fe2000f8e023f */
[----:B------:R-:W-:Y:S01]  /*a700*/  ULDC UR4, c[0x0][0x600] ;  /* 0x0001800000047ab9 */ /* 0x000fe20000000800 */
[----:B------:R-:W-:Y:S02]  /*a710*/  ULOP3.LUT UR6, URZ, UR9, URZ, 0x33, !UPT ;  /* 0x000000093f067292 */ /* 0x000fe4000f8e333f */
[----:B------:R-:W-:Y:S01]  /*a720*/  UIADD3 UR4, UR4, -0x1, URZ ;  /* 0xffffffff04047890 */ /* 0x000fe2000fffe03f */
[----:B0-----:R-:W-:Y:S01]  /*a730*/  VIADD R0, R0, 0x3f ;  /* 0x0000003f00007836 */ /* 0x001fe20000000000 */
[----:B------:R-:W-:Y:S01]  /*a740*/  UIADD3 UR7, UR39, UR7, URZ ;  /* 0x0000000727077290 */ /* 0x000fe2000fffe03f */
[----:B------:R-:W-:-:S03]  /*a750*/  ULDC.64 UR46, c[0x0][0x198] ;  /* 0x00006600002e7ab9 */ /* 0x000fc60000000a00 */
[----:B------:R-:W-:-:S04]  /*a760*/  SHF.R.S32.HI R3, RZ, 0x1f, R0 ;  /* 0x0000001fff037819 */ /* 0x000fc80000011400 */
[----:B------:R-:W-:Y:S01]  /*a770*/  LEA.HI R3, R3, R0, RZ, 0x6 ;  /* 0x0000000003037211 */ /* 0x000fe200078f30ff */
[----:B------:R-:W-:-:S03]  /*a780*/  IMAD.MOV.U32 R0, RZ, RZ, RZ ;  /* 0x000000ffff007224 */ /* 0x000fc600078e00ff */
[----:B------:R-:W-:Y:S01]  /*a790*/  SHF.R.S32.HI R13, RZ, 0x6, R3 ;  /* 0x00000006ff0d7819 */ /* 0x000fe20000011403 */
[----:B------:R-:W-:-:S04]  /*a7a0*/  IMAD.MOV.U32 R3, RZ, RZ, 0x1 ;  /* 0x00000001ff037424 */ /* 0x000fc800078e00ff */
[----:B------:R-:W-:-:S07]  /*a7b0*/  VIADD R10, R13, 0x1 ;  /* 0x000000010d0a7836 */ /* 0x000fce0000000000 */
.L_x_302:
[----:B------:R-:W-:-:S03]  /*a7c0*/  UMOV UR8, 0xffffffff ;  /* 0xffffffff00087882 */ /* 0x000fc60000000000 */
[----:B------:R-:W-:Y:S05]  /*a7d0*/  BRA.DIV UR8, `(.L_x_291) ;  /* 0x0000000e08f87947 */ /* 0x000fea000b800000 */
[----:B------:R-:W-:-:S13]  /*a7e0*/  ELECT P6, URZ, PT ;  /* 0x00000000003f782f */ /* 0x000fda00038c0000 */
.L_x_313:
[----:B------:R-:W-:Y:S04]  /*a7f0*/  BSSY B1, `(.L_x_292) ;  /* 0x000004e000017945 */ /* 0x000fe80003800000 */
[----:B------:R-:W-:Y:S05]  /*a800*/  @!P6 BRA `(.L_x_293) ;  /* 0x000000040030e947 */ /* 0x000fea0003800000 */
[----:B------:R-:W0:Y:S02]  /*a810*/  LDC R4, c[0x0][0x28c] ;  /* 0x0000a300ff047b82 */ /* 0x000e240000000800 */
[----:B0-----:R-:W-:-:S13]  /*a820*/  ISETP.GE.AND P1, PT, R4, 0x1, PT ;  /* 0x000000010400780c */ /* 0x001fda0003f26270 */
[----:B------:R-:W-:Y:S05]  /*a830*/  @!P1 BRA `(.L_x_293) ;  /* 0x0000000400249947 */ /* 0x000fea0003800000 */
[----:B------:R-:W-:Y:S02]  /*a840*/  IMAD.SHL.U32 R14, R9, 0x100, RZ ;  /* 0x00000100090e7824 */ /* 0x000fe400078e00ff */
[----:B------:R-:W-:Y:S02]  /*a850*/  IMAD.SHL.U32 R15, R7, 0x80, RZ ;  /* 0x00000080070f7824 */ /* 0x000fe400078e00ff */
[----:B------:R-:W-:Y:S02]  /*a860*/  IMAD.MOV.U32 R20, RZ, RZ, RZ ;  /* 0x000000ffff147224 */ /* 0x000fe400078e00ff */
[----:B------:R-:W-:Y:S02]  /*a870*/  IMAD.MOV.U32 R4, RZ, RZ, R10 ;  /* 0x000000ffff047224 */ /* 0x000fe400078e000a */
[----:B------:R-:W-:Y:S02]  /*a880*/  IMAD.MOV.U32 R5, RZ, RZ, R3 ;  /* 0x000000ffff057224 */ /* 0x000fe400078e0003 */
[----:B------:R-:W-:-:S02]  /*a890*/  IMAD.MOV.U32 R6, RZ, RZ, R0 ;  /* 0x000000ffff067224 */ /* 0x000fc400078e0000 */
[C---:B------:R-:W-:Y:S02]  /*a8a0*/  VIADD R22, R14.reuse, 0x40 ;  /* 0x000000400e167836 */ /* 0x040fe40000000000 */
[C---:B------:R-:W-:Y:S02]  /*a8b0*/  VIADD R23, R14.reuse, 0x80 ;  /* 0x000000800e177836 */ /* 0x040fe40000000000 */
[----:B------:R-:W-:-:S07]  /*a8c0*/  VIADD R24, R14, 0xc0 ;  /* 0x000000c00e187836 */ /* 0x000fce0000000000 */
.L_x_297:
[----:B------:R-:W0:Y:S01]  /*a8d0*/  S2R R12, SR_CgaCtaId ;  /* 0x00000000000c7919 */ /* 0x000e220000008800 */
[----:B------:R-:W-:Y:S01]  /*a8e0*/  MOV R7, 0x400 ;  /* 0x0000040000077802 */ /* 0x000fe20000000f00 */
[----:B------:R-:W1:Y:S03]  /*a8f0*/  @!P2 LDC R9, c[0x0][0x500] ;  /* 0x00014000ff09ab82 */ /* 0x000e660000000800 */
[----:B0-----:R-:W-:Y:S02]  /*a900*/  LEA R21, R12, R7, 0x18 ;  /* 0x000000070c157211 */ /* 0x001fe400078ec0ff */
[----:B------:R-:W-:-:S03]  /*a910*/  SHF.L.U32 R7, R5, 0x1f, RZ ;  /* 0x0000001f05077819 */ /* 0x000fc600000006ff */
[----:B------:R-:W-:-:S04]  /*a920*/  IMAD R12, R6, 0x8, R21 ;  /* 0x00000008060c7824 */ /* 0x000fc800078e0215 */
[----:B------:R-:W0:Y:S02]  /*a930*/  SYNCS.PHASECHK.TRANS64.TRYWAIT P1, [R12+URZ+0x20], R7 ;  /* 0x000020070c0075a7 */ /* 0x000e24000802017f */
[----:B01----:R-:W-:Y:S05]  /*a940*/  @!P1 BRA `(.L_x_294) ;  /* 0x0000000c00bc9947 */ /* 0x003fea0003800000 */
.L_x_314:
[----:B0-----:R-:W-:Y:S01]  /*a950*/  PRMT R7, R18, 0x9910, RZ ;  /* 0x0000991012077816 */ /* 0x001fe200000000ff */
[----:B------:R0:W-:Y:S03]  /*a960*/  @!P2 SYNCS.ARRIVE.TRANS64 RZ, [R12+URZ], R9 ;  /* 0x000000090cffa9a7 */ /* 0x0001e6000800003f */
[----:B------:R-:W-:-:S13]  /*a970*/  ISETP.NE.AND P1, PT, R7, 0x2, PT ;  /* 0x000000020700780c */ /* 0x000fda0003f25270 */
[----:B0-----:R-:W-:Y:S05]  /*a980*/  @P1 BRA `(.L_x_295) ;  /* 0x0000000000041947 */ /* 0x001fea0003800000 */
[----:B------:R-:W-:Y:S01]  /*a990*/  BPT.TRAP 0x1 ;  /* 0x000000040000795c */ /* 0x000fe20000300000 */
.L_x_295:
[----:B------:R-:W-:Y:S05]  /*a9a0*/  @P0 BRA `(.L_x_296) ;  /* 0x0000000000040947 */ /* 0x000fea0003800000 */
[----:B------:R-:W-:Y:S01]  /*a9b0*/  BPT.TRAP 0x1 ;  /* 0x000000040000795c */ /* 0x000fe20000300000 */
.L_x_296:
[--C-:B------:R-:W-:Y:S01]  /*a9c0*/  IMAD R7, R6, 0x4000, R21.reuse ;  /* 0x0000400006077824 */ /* 0x100fe200078e0215 */
[----:B------:R-:W-:Y:S01]  /*a9d0*/  R2UR UR43, R20 ;  /* 0x00000000142b72ca */ /* 0x000fe200000e0000 */
[----:B------:R-:W-:Y:S01]  /*a9e0*/  IMAD R21, R6, 0x8000, R21 ;  /* 0x0000800006157824 */ /* 0x000fe200078e0215 */
[----:B------:R-:W-:Y:S01]  /*a9f0*/  R2UR UR9, R12 ;  /* 0x000000000c0972ca */ /* 0x000fe200000e0000 */
[----:B------:R-:W-:Y:S01]  /*aa00*/  UIADD3 UR14, UP0, UR46, 0xf0, URZ ;  /* 0x000000f02e0e7890 */ /* 0x000fe2000ff1e03f */
[----:B------:R-:W-:Y:S01]  /*aa10*/  R2UR UR8, R7 ;  /* 0x00000000070872ca */ /* 0x000fe200000e0000 */
[----:B------:R-:W-:Y:S01]  /*aa20*/  VIADD R4, R4, 0xffffffff ;  /* 0xffffffff04047836 */ /* 0x000fe20000000000 */
[----:B------:R-:W-:Y:S01]  /*aa30*/  R2UR UR16, R21 ;  /* 0x00000000151072ca */ /* 0x000fe200000e0000 */
[----:B------:R-:W-:Y:S01]  /*aa40*/  UIADD3 UR22, UP1, UR46, 0x1f0, URZ ;  /* 0x000001f02e167890 */ /* 0x000fe2000ff3e03f */
[----:B------:R-:W-:Y:S01]  /*aa50*/  R2UR UR12, R8 ;  /* 0x00000000080c72ca */ /* 0x000fe200000e0000 */
[----:B------:R-:W-:Y:S01]  /*aa60*/  UIADD3.X UR15, URZ, UR47, URZ, UP0, !UPT ;  /* 0x0000002f3f0f7290 */ /* 0x000fe200087fe43f */
[----:B------:R-:W-:Y:S01]  /*aa70*/  R2UR UR11, R15 ;  /* 0x000000000f0b72ca */ /* 0x000fe200000e0000 */
[----:B------:R-:W-:Y:S01]  /*aa80*/  UIADD3.X UR23, URZ, UR47, URZ, UP1, !UPT ;  /* 0x0000002f3f177290 */ /* 0x000fe20008ffe43f */
[----:B------:R-:W-:Y:S01]  /*aa90*/  R2UR UR42, R14 ;  /* 0x000000000e2a72ca */ /* 0x000fe200000e0000 */
[----:B------:R-:W-:Y:S01]  /*aaa0*/  VIADD R6, R6, 0x1 ;  /* 0x0000000106067836 */ /* 0x000fe20000000000 */
[----:B------:R-:W-:Y:S01]  /*aab0*/  R2UR UR34, R22 ;  /* 0x00000000162272ca */ /* 0x000fe200000e0000 */
[----:B------:R-:W-:Y:S01]  /*aac0*/  UMOV UR30, 0x0 ;  /* 0x00000000001e7882 */ /* 0x000fe20000000000 */
[----:B------:R-:W-:Y:S01]  /*aad0*/  R2UR UR26, R23 ;  /* 0x00000000171a72ca */ /* 0x000fe200000e0000 */
[----:B------:R-:W-:Y:S01]  /*aae0*/  UIADD3 UR8, UR8, 0x100, URZ ;  /* 0x0000010008087890 */ /* 0x000fe2000fffe03f */
[----:B------:R-:W-:Y:S01]  /*aaf0*/  R2UR UR18, R24 ;  /* 0x00000000181272ca */ /* 0x000fe200000e0000 */
[----:B------:R-:W-:Y:S01]  /*ab00*/  UIADD3 UR40, UR16, 0x10100, URZ ;  /* 0x0001010010287890 */ /* 0x000fe2000fffe03f */
[----:B------:R-:W-:Y:S01]  /*ab10*/  ISETP.GT.AND P3, PT, R4, 0x1, PT ;  /* 0x000000010400780c */ /* 0x000fe20003f64270 */
[----:B------:R-:W-:Y:S01]  /*ab20*/  UIADD3 UR32, UR16, 0x12100, URZ ;  /* 0x0001210010207890 */ /* 0x000fe2000fffe03f */
[----:B------:R-:W-:Y:S01]  /*ab30*/  ISETP.NE.AND P1, PT, R6, 0x4, PT ;  /* 0x000000040600780c */ /* 0x000fe20003f25270 */
[----:B------:R-:W-:Y:S01]  /*ab40*/  UIADD3 UR24, UR16, 0x14100, URZ ;  /* 0x0001410010187890 */ /* 0x000fe2000fffe03f */
[----:B------:R-:W-:Y:S01]  /*ab50*/  VIADD R20, R20, 0x40 ;  /* 0x0000004014147836 */ /* 0x000fe20000000000 */
[----:B------:R-:W-:Y:S01]  /*ab60*/  UIADD3 UR16, UR16, 0x16100, URZ ;  /* 0x0001610010107890 */ /* 0x000fe2000fffe03f */
[----:B------:R-:W-:Y:S01]  /*ab70*/  SEL R12, RZ, 0x1, P1 ;  /* 0x00000001ff0c7807 */ /* 0x000fe20000800000 */
[----:B------:R-:W-:Y:S01]  /*ab80*/  UMOV UR31, 0x10000000 ;  /* 0x10000000001f7882 */ /* 0x000fe20000000000 */
[----:B------:R-:W-:Y:S01]  /*ab90*/  UMOV UR10, UR43 ;  /* 0x0000002b000a7c82 */ /* 0x000fe20008000000 */
[----:B------:R-:W-:Y:S01]  /*aba0*/  UMOV UR41, UR9 ;  /* 0x0000000900297c82 */ /* 0x000fe20008000000 */
[----:B------:R-:W-:Y:S01]  /*abb0*/  UMOV UR44, UR12 ;  /* 0x0000000c002c7c82 */ /* 0x000fe20008000000 */
[----:B------:R-:W-:Y:S01]  /*abc0*/  UMOV UR33, UR9 ;  /* 0x0000000900217c82 */ /* 0x000fe20008000000 */
[----:B------:R-:W-:Y:S01]  /*abd0*/  UMOV UR35, UR43 ;  /* 0x0000002b00237c82 */ /* 0x000fe20008000000 */
[----:B------:R-:W-:Y:S01]  /*abe0*/  UMOV UR36, UR12 ;  /* 0x0000000c00247c82 */ /* 0x000fe20008000000 */
[----:B------:R0:W-:Y:S01]  /*abf0*/  UTMALDG.3D [UR8], [UR14], desc[UR30] ;  /* 0x00001e080e0075b4 */ /* 0x0001e20008011000 */
[----:B------:R-:W-:Y:S01]  /*ac00*/  UMOV UR25, UR9 ;  /* 0x0000000900197c82 */ /* 0x000fe20008000000 */
[----:B------:R-:W-:Y:S01]  /*ac10*/  UMOV UR27, UR43 ;  /* 0x0000002b001b7c82 */ /* 0x000fe20008000000 */
[----:B------:R-:W-:Y:S01]  /*ac20*/  UMOV UR28, UR12 ;  /* 0x0000000c001c7c82 */ /* 0x000fe20008000000 */
[----:B------:R-:W-:Y:S01]  /*ac30*/  UMOV UR17, UR9 ;  /* 0x0000000900117c82 */ /* 0x000fe20008000000 */
[----:B------:R-:W-:Y:S01]  /*ac40*/  UMOV UR19, UR43 ;  /* 0x0000002b00137c82 */ /* 0x000fe20008000000 */
[----:B------:R-:W-:Y:S01]  /*ac50*/  UMOV UR20, UR12 ;  /* 0x0000000c00147c82 */ /* 0x000fe20008000000 */
[----:B------:R-:W-:Y:S01]  /*ac60*/  LOP3.LUT R5, R5, R12, RZ, 0x3c, !PT ;  /* 0x0000000c05057212 */ /* 0x000fe200078e3cff */
[----:B------:R0:W-:Y:S01]  /*ac70*/  UTMALDG.3D [UR40], [UR22], desc[UR30] ;  /* 0x00001e28160075b4 */ /* 0x0001e20008011000 */
[----:B------:R-:W-:Y:S01]  /*ac80*/  SEL R6, R6, RZ, P1 ;  /* 0x000000ff06067207 */ /* 0x000fe20000800000 */
[----:B------:R0:W-:Y:S01]  /*ac90*/  UTMALDG.3D [UR32], [UR22], desc[UR30] ;  /* 0x00001e20160075b4 */ /* 0x0001e20008011000 */
[----:B------:R0:W-:Y:S01]  /*aca0*/  UTMALDG.3D [UR24], [UR22], desc[UR30] ;  /* 0x00001e18160075b4 */ /* 0x0001e20008011000 */
[----:B------:R0:W-:Y:S02]  /*acb0*/  UTMALDG.3D [UR16], [UR22], desc[UR30] ;  /* 0x00001e10160075b4 */ /* 0x0001e40008011000 */
[----:B0-----:R-:W-:Y:S05]  /*acc0*/  @P3 BRA `(.L_x_297) ;  /* 0xfffffffc00003947 */ /* 0x001fea000383ffff */
.L_x_293:
[----:B------:R-:W-:Y:S05]  /*acd0*/  BSYNC B1 ;  /* 0x0000000000017941 */ /* 0x000fea0003800000 */
.L_x_292:
[----:B------:R-:W-:Y:S01]  /*ace0*/  LOP3.LUT P3, RZ, R11, 0xff, RZ, 0xc0, !PT ;  /* 0x000000ff0bff7812 */ /* 0x000fe2000786c0ff */
[----:B------:R-:W-:Y:S01]  /*acf0*/  IMAD.IADD R0, R13, 0x1, R0 ;  /* 0x000000010d007824 */ /* 0x000fe200078e0200 */
[----:B------:R-:W-:Y:S01]  /*ad00*/  IADD3 R16, P4, R16, UR38, RZ ;  /* 0x0000002610107c10 */ /* 0x000fe2000ff9e0ff */
[----:B------:R-:W-:Y:S01]  /*ad10*/  ULDC.64 UR8, c[0x0][0x650] ;  /* 0x0001940000087ab9 */ /* 0x000fe20000000a00 */
[----:B------:R-:W-:Y:S01]  /*ad20*/  BSSY B1, `(.L_x_298) ;  /* 0x000006b000017945 */ /* 0x000fe20003800000 */
[----:B------:R-:W-:Y:S01]  /*ad30*/  IMAD.MOV.U32 R7, RZ, RZ, -0x1 ;  /* 0xffffffffff077424 */ /* 0x000fe200078e00ff */
[----:B------:R-:W-:Y:S01]  /*ad40*/  SHF.R.U32.HI R4, RZ, 0x2, R0 ;  /* 0x00000002ff047819 */ /* 0x000fe20000011600 */
[----:B------:R-:W-:Y:S01]  /*ad50*/  IMAD.MOV.U32 R9, RZ, RZ, -0x1 ;  /* 0xffffffffff097424 */ /* 0x000fe200078e00ff */
[----:B------:R-:W-:Y:S01]  /*ad60*/  ISETP.GT.U32.AND P1, PT, R0, 0x3, PT ;  /* 0x000000030000780c */ /* 0x000fe20003f24070 */
[----:B------:R-:W-:Y:S01]  /*ad70*/  IMAD.MOV.U32 R8, RZ, RZ, -0x1 ;  /* 0xffffffffff087424 */ /* 0x000fe200078e00ff */
[----:B------:R-:W-:-:S02]  /*ad80*/  LOP3.LUT R4, R4, 0x1, RZ, 0xc0, !PT ;  /* 0x0000000104047812 */ /* 0x000fc400078ec0ff */
[----:B------:R-:W-:Y:S01]  /*ad90*/  ISETP.LT.U32.AND P1, PT, R13, 0x4, P1 ;  /* 0x000000040d00780c */ /* 0x000fe20000f21070 */
[----:B------:R-:W0:Y:S01]  /*ada0*/  @P3 S2R R6, SR_CgaCtaId ;  /* 0x0000000000063919 */ /* 0x000e220000008800 */
[----:B------:R-:W-:Y:S02]  /*adb0*/  @P3 MOV R5, 0x400 ;  /* 0x0000040000053802 */ /* 0x000fe40000000f00 */
[----:B------:R-:W-:Y:S02]  /*adc0*/  IADD3.X R17, R17, UR7, RZ, P4, !PT ;  /* 0x0000000711117c10 */ /* 0x000fe4000a7fe4ff */
[----:B------:R-:W-:Y:S02]  /*add0*/  ISETP.GE.U32.AND P4, PT, R16, UR8, PT ;  /* 0x0000000810007c0c */ /* 0x000fe4000bf86070 */
[----:B------:R-:W-:Y:S02]  /*ade0*/  LOP3.LUT R0, R0, 0x3, RZ, 0xc0, !PT ;  /* 0x0000000300007812 */ /* 0x000fe400078ec0ff */
[----:B------:R-:W-:-:S02]  /*adf0*/  PRMT R11, RZ, 0x7610, R11 ;  /* 0x00007610ff0b7816 */ /* 0x000fc4000000000b */
[----:B0-----:R-:W-:-:S04]  /*ae00*/  @P3 LEA R5, R6, R5, 0x18 ;  /* 0x0000000506053211 */ /* 0x001fc800078ec0ff */
[----:B------:R0:W-:Y:S01]  /*ae10*/  @P3 SYNCS.ARRIVE.TRANS64.A1T0 RZ, [R5+URZ+0x58], RZ ;  /* 0x000058ff05ff39a7 */ /* 0x0001e2000810003f */
[----:B------:R-:W-:Y:S02]  /*ae20*/  ISETP.NE.U32.AND P3, PT, R4, 0x1, PT ;  /* 0x000000010400780c */ /* 0x000fe40003f65070 */
[----:B------:R-:W-:Y:S02]  /*ae30*/  SEL R4, RZ, 0x1, !P1 ;  /* 0x00000001ff047807 */ /* 0x000fe40004800000 */
[----:B------:R-:W-:Y:S02]  /*ae40*/  ISETP.GE.U32.AND.EX P1, PT, R17, UR9, PT, P4 ;  /* 0x0000000911007c0c */ /* 0x000fe4000bf26140 */
[----:B------:R-:W-:-:S04]  /*ae50*/  ISETP.GT.U32.AND P3, PT, R13, 0x3, !P3 ;  /* 0x000000030d00780c */ /* 0x000fc80005f64070 */
[----:B0-----:R-:W-:-:S04]  /*ae60*/  SEL R5, RZ, 0x1, !P3 ;  /* 0x00000001ff057807 */ /* 0x001fc80005800000 */
[--C-:B------:R-:W-:Y:S02]  /*ae70*/  LOP3.LUT R3, R5, R3, R4.reuse, 0x96, !PT ;  /* 0x0000000305037212 */ /* 0x100fe400078e9604 */
[----:B------:R-:W-:Y:S01]  /*ae80*/  PRMT R4, RZ, 0x7610, R4 ;  /* 0x00007610ff047816 */ /* 0x000fe20000000004 */
[----:B------:R-:W-:Y:S06]  /*ae90*/  @P1 BRA `(.L_x_299) ;  /* 0x00000004004c1947 */ /* 0x000fec0003800000 */
[----:B------:R-:W-:Y:S01]  /*aea0*/  ULDC.64 UR8, c[0x0][0x628] ;  /* 0x00018a0000087ab9 */ /* 0x000fe20000000a00 */
[----:B------:R-:W0:Y:S01]  /*aeb0*/  S2R R14, SR_CTAID.X ;  /* 0x00000000000e7919 */ /* 0x000e220000002500 */
[----:B------:R-:W-:Y:S01]  /*aec0*/  ISETP.NE.U32.AND P1, PT, RZ, UR8, PT ;  /* 0x00000008ff007c0c */ /* 0x000fe2000bf25070 */
[----:B------:R-:W-:Y:S01]  /*aed0*/  ULDC UR11, c[0x0][0x630] ;  /* 0x00018c00000b7ab9 */ /* 0x000fe20000000800 */
[----:B------:R-:W-:Y:S01]  /*aee0*/  IMAD.MOV.U32 R4, RZ, RZ, R16 ;  /* 0x000000ffff047224 */ /* 0x000fe200078e0010 */
[----:B------:R-:W1:Y:S01]  /*aef0*/  S2R R12, SR_CTAID.Y ;  /* 0x00000000000c7919 */ /* 0x000e620000002600 */
[----:B------:R-:W-:Y:S01]  /*af00*/  ISETP.NE.AND.EX P1, PT, RZ, UR9, PT, P1 ;  /* 0x00000009ff007c0c */ /* 0x000fe2000bf25310 */
[----:B------:R-:W-:-:S12]  /*af10*/  IMAD.MOV.U32 R5, RZ, RZ, R17 ;  /* 0x000000ffff057224 */ /* 0x000fd800078e0011 */
[----:B------:R-:W-:Y:S05]  /*af20*/  @!P1 BRA `(.L_x_300) ;  /* 0x0000000000289947 */ /* 0x000fea0003800000 */
[----:B------:R-:W-:Y:S02]  /*af30*/  ULDC UR10, c[0x0][0x634] ;  /* 0x00018d00000a7ab9 */ /* 0x000fe40000000800 */
[----:B------:R-:W-:-:S05]  /*af40*/  IADD3 R9, P1, R16, UR10, RZ ;  /* 0x0000000a10097c10 */ /* 0x000fca000ff3e0ff */
[----:B------:R-:W-:-:S04]  /*af50*/  IMAD.X R15, RZ, RZ, R17, P1 ;  /* 0x000000ffff0f7224 */ /* 0x000fc800008e0611 */
[----:B------:R-:W-:-:S04]  /*af60*/  IMAD.WIDE.U32 R6, R15, UR8, RZ ;  /* 0x000000080f067c25 */ /* 0x000fc8000f8e00ff */
[----:B------:R-:W-:-:S04]  /*af70*/  IMAD.WIDE.U32 R6, P1, R9, UR9, R6 ;  /* 0x0000000909067c25 */ /* 0x000fc8000f820006 */
[----:B------:R-:W-:-:S04]  /*af80*/  IMAD.WIDE.U32 R8, R9, UR8, RZ ;  /* 0x0000000809087c25 */ /* 0x000fc8000f8e00ff */
[----:B------:R-:W-:Y:S01]  /*af90*/  IMAD.X R5, RZ, RZ, RZ, P1 ;  /* 0x000000ffff057224 */ /* 0x000fe200008e06ff */
[----:B------:R-:W-:Y:S01]  /*afa0*/  IADD3 RZ, P1, R9, R6, RZ ;  /* 0x0000000609ff7210 */ /* 0x000fe20007f3e0ff */
[----:B------:R-:W-:-:S04]  /*afb0*/  IMAD.MOV.U32 R4, RZ, RZ, R7 ;  /* 0x000000ffff047224 */ /* 0x000fc800078e0007 */
[----:B------:R-:W-:-:S08]  /*afc0*/  IMAD.WIDE.U32.X R4, R15, UR9, R4, P1 ;  /* 0x000000090f047c25 */ /* 0x000fd000088e0404 */
.L_x_300:
[--C-:B------:R-:W-:Y:S01]  /*afd0*/  SHF.R.U64 R8, R4, UR11, R5.reuse ;  /* 0x0000000b04087c19 */ /* 0x100fe20008001205 */
[----:B------:R-:W-:Y:S01]  /*afe0*/  ULDC.64 UR8, c[0x0][0x620] ;  /* 0x0001880000087ab9 */ /* 0x000fe20000000a00 */
[----:B------:R-:W-:Y:S01]  /*aff0*/  SHF.R.U32.HI R4, RZ, UR11, R5 ;  /* 0x0000000bff047c19 */ /* 0x000fe20008011605 */
[----:B------:R-:W2:Y:S01]  /*b000*/  LDC R25, c[0x0][0x144] ;  /* 0x00005100ff197b82 */ /* 0x000ea20000000800 */
[----:B------:R-:W-:Y:S01]  /*b010*/  IADD3 R7, P1, RZ, -R8, RZ ;  /* 0x80000008ff077210 */ /* 0x000fe20007f3e0ff */
[----:B------:R-:W-:Y:S01]  /*b020*/  ULDC.64 UR12, c[0x0][0x640] ;  /* 0x00019000000c7ab9 */ /* 0x000fe20000000a00 */
[----:B0-----:R-:W-:Y:S01]  /*b030*/  I2FP.F32.U32 R9, R14 ;  /* 0x0000000e00097245 */ /* 0x001fe20000201000 */
[----:B------:R-:W-:Y:S02]  /*b040*/  ULDC UR10, c[0x0][0x608] ;  /* 0x00018200000a7ab9 */ /* 0x000fe40000000800 */
[----:B------:R-:W-:Y:S01]  /*b050*/  IMAD.X R4, RZ, RZ, ~R4, P1 ;  /* 0x000000ffff047224 */ /* 0x000fe200008e0e04 */
[----:B------:R-:W-:Y:S01]  /*b060*/  ISETP.NE.U32.AND P1, PT, RZ, UR12, PT ;  /* 0x0000000cff007c0c */ /* 0x000fe2000bf25070 */
[----:B------:R-:W0:Y:S02]  /*b070*/  LDC R21, c[0x0][0x148] ;  /* 0x00005200ff157b82 */ /* 0x000e240000000800 */
[----:B------:R-:W-:Y:S01]  /*b080*/  IMAD R6, R4, UR8, RZ ;  /* 0x0000000804067c24 */ /* 0x000fe2000f8e02ff */
[----:B------:R-:W-:Y:S01]  /*b090*/  ISETP.NE.AND.EX P1, PT, RZ, UR13, PT, P1 ;  /* 0x0000000dff007c0c */ /* 0x000fe2000bf25310 */
[----:B------:R-:W-:Y:S01]  /*b0a0*/  IMAD.WIDE.U32 R4, R7, UR8, R16 ;  /* 0x0000000807047c25 */ /* 0x000fe2000f8e0010 */
[----:B------:R-:W-:-:S03]  /*b0b0*/  ULDC UR8, c[0x0][0x150] ;  /* 0x0000540000087ab9 */ /* 0x000fc60000000800 */
[----:B------:R-:W-:Y:S02]  /*b0c0*/  IMAD R7, R7, UR9, R6 ;  /* 0x0000000907077c24 */ /* 0x000fe4000f8e0206 */
[----:B------:R-:W-:Y:S01]  /*b0d0*/  FMUL R6, R9, UR8 ;  /* 0x0000000809067c20 */ /* 0x000fe20008400000 */
[----:B------:R-:W-:Y:S01]  /*b0e0*/  ULDC UR8, c[0x0][0x618] ;  /* 0x0001860000087ab9 */ /* 0x000fe20000000800 */
[----:B------:R-:W-:Y:S01]  /*b0f0*/  ULDC UR9, c[0x0][0x154] ;  /* 0x0000550000097ab9 */ /* 0x000fe20000000800 */
[----:B------:R-:W-:-:S03]  /*b100*/  IMAD.IADD R5, R5, 0x1, R7 ;  /* 0x0000000105057824 */ /* 0x000fc600078e0207 */
[----:B------:R-:W3:Y:S02]  /*b110*/  F2I.U32.TRUNC.NTZ R6, R6 ;  /* 0x0000000600067305 */ /* 0x000ee4000020f000 */
[----:B------:R-:W-:Y:S02]  /*b120*/  SHF.R.U64 R9, R4, UR8, R5 ;  /* 0x0000000804097c19 */ /* 0x000fe40008001205 */
[----:B-1----:R-:W-:-:S05]  /*b130*/  I2FP.F32.U32 R4, R12 ;  /* 0x0000000c00047245 */ /* 0x002fca0000201000 */
[----:B------:R-:W-:Y:S01]  /*b140*/  FMUL R22, R4, UR9 ;  /* 0x0000000904167c20 */ /* 0x000fe20008400000 */
[----:B------:R-:W-:Y:S01]  /*b150*/  SHF.R.U32.HI R4, RZ, UR8, R5 ;  /* 0x00000008ff047c19 */ /* 0x000fe20008011605 */
[----:B------:R-:W-:-:S03]  /*b160*/  ULDC UR8, c[0x0][0x658] ;  /* 0x0001960000087ab9 */ /* 0x000fc60000000800 */
[--C-:B------:R-:W-:Y:S01]  /*b170*/  SHF.R.U64 R20, R9, UR10, R4.reuse ;  /* 0x0000000a09147c19 */ /* 0x100fe20008001204 */
[----:B------:R-:W1:Y:S01]  /*b180*/  F2I.U32.TRUNC.NTZ R22, R22 ;  /* 0x0000001600167305 */ /* 0x000e62000020f000 */
[----:B------:R-:W-:Y:S01]  /*b190*/  SHF.R.U32.HI R5, RZ, UR10, R4 ;  /* 0x0000000aff057c19 */ /* 0x000fe20008011604 */
[----:B---3--:R-:W-:-:S03]  /*b1a0*/  IMAD.MOV R6, RZ, RZ, -R6 ;  /* 0x000000ffff067224 */ /* 0x008fc600078e0a06 */
[--C-:B------:R-:W-:Y:S01]  /*b1b0*/  SHF.R.U64 R15, R20, UR8, R5.reuse ;  /* 0x00000008140f7c19 */ /* 0x100fe20008001205 */
[----:B--2---:R-:W-:Y:S01]  /*b1c0*/  IMAD R14, R25, R6, R14 ;  /* 0x00000006190e7224 */ /* 0x004fe200078e020e */
[----:B------:R-:W-:-:S03]  /*b1d0*/  SHF.R.U32.HI R23, RZ, UR8, R5 ;  /* 0x00000008ff177c19 */ /* 0x000fc60008011605 */
[----:B------:R-:W-:Y:S02]  /*b1e0*/  IMAD.MOV.U32 R4, RZ, RZ, R15 ;  /* 0x000000ffff047224 */ /* 0x000fe400078e000f */
[----:B------:R-:W-:Y:S01]  /*b1f0*/  IMAD.MOV.U32 R5, RZ, RZ, R23 ;  /* 0x000000ffff057224 */ /* 0x000fe200078e0017 */
[----:B-1----:R-:W-:Y:S06]  /*b200*/  @!P1 BRA `(.L_x_301) ;  /* 0x0000000000289947 */ /* 0x002fec0003800000 */
[----:B------:R-:W-:Y:S02]  /*b210*/  ULDC UR8, c[0x0][0x64c] ;  /* 0x0001930000087ab9 */ /* 0x000fe40000000800 */
[----:B------:R-:W-:-:S05]  /*b220*/  IADD3 R5, P1, R15, UR8, RZ ;  /* 0x000000080f057c10 */ /* 0x000fca000ff3e0ff */
[----:B------:R-:W-:-:S04]  /*b230*/  IMAD.X R23, RZ, RZ, R23, P1 ;  /* 0x000000ffff177224 */ /* 0x000fc800008e0617 */
[----:B------:R-:W-:-:S04]  /*b240*/  IMAD.WIDE.U32 R6, R23, UR12, RZ ;  /* 0x0000000c17067c25 */ /* 0x000fc8000f8e00ff */
[----:B------:R-:W-:-:S04]  /*b250*/  IMAD.WIDE.U32 R6, P1, R5, UR13, R6 ;  /* 0x0000000d05067c25 */ /* 0x000fc8000f820006 */
[----:B------:R-:W-:-:S04]  /*b260*/  IMAD.WIDE.U32 R4, R5, UR12, RZ ;  /* 0x0000000c05047c25 */ /* 0x000fc8000f8e00ff */
[----:B------:R-:W-:Y:S01]  /*b270*/  IMAD.MOV.U32 R4, RZ, RZ, R7 ;  /* 0x000000ffff047224 */ /* 0x000fe200078e0007 */
[----:B------:R-:W-:Y:S01]  /*b280*/  IADD3 RZ, P3, R5, R6, RZ ;  /* 0x0000000605ff7210 */ /* 0x000fe20007f7e0ff */
[----:B------:R-:W-:-:S04]  /*b290*/  IMAD.X R5, RZ, RZ, RZ, P1 ;  /* 0x000000ffff057224 */ /* 0x000fc800008e06ff */
[----:B------:R-:W-:-:S08]  /*b2a0*/  IMAD.WIDE.U32.X R4, R23, UR13, R4, P3 ;  /* 0x0000000d17047c25 */ /* 0x000fd000098e0404 */
.L_x_301:
[----:B------:R-:W-:Y:S01]  /*b2b0*/  ISETP.NE.AND P1, PT, R2, 0x1, PT ;  /* 0x000000010200780c */ /* 0x000fe20003f25270 */
[----:B------:R-:W-:Y:S01]  /*b2c0*/  ULDC UR8, c[0x0][0x648] ;  /* 0x0001920000087ab9 */ /* 0x000fe20000000800 */
[----:B------:R-:W-:Y:S01]  /*b2d0*/  LOP3.LUT R20, R20, UR6, RZ, 0xc0, !PT ;  /* 0x0000000614147c12 */ /* 0x000fe2000f8ec0ff */
[----:B------:R-:W-:Y:S01]  /*b2e0*/  IMAD.MOV R22, RZ, RZ, -R22 ;  /* 0x000000ffff167224 */ /* 0x000fe200078e0a16 */
[----:B------:R-:W-:Y:S01]  /*b2f0*/  SHF.R.U64 R5, R4, UR8, R5 ;  /* 0x0000000804057c19 */ /* 0x000fe20008001205 */
[----:B------:R-:W-:Y:S01]  /*b300*/  ULDC UR8, c[0x0][0x638] ;  /* 0x00018e0000087ab9 */ /* 0x000fe20000000800 */
[----:B------:R-:W-:Y:S01]  /*b310*/  LOP3.LUT R6, R9, UR4, RZ, 0xc0, !PT ;  /* 0x0000000409067c12 */ /* 0x000fe2000f8ec0ff */
[----:B------:R-:W-:Y:S02]  /*b320*/  ULDC UR9, c[0x0][0x610] ;  /* 0x0001840000097ab9 */ /* 0x000fe40000000800 */
[----:B------:R-:W-:Y:S02]  /*b330*/  IMAD.MOV R4, RZ, RZ, -R5 ;  /* 0x000000ffff047224 */ /* 0x000fe400078e0a05 */
[----:B------:R-:W-:-:S02]  /*b340*/  IMAD R5, R5, UR5, R20 ;  /* 0x0000000505057c24 */ /* 0x000fc4000f8e0214 */
[----:B0-----:R-:W-:Y:S02]  /*b350*/  @P1 IMAD R14, R21, R22, R12 ;  /* 0x00000016150e1224 */ /* 0x001fe400078e020c */
[----:B------:R-:W-:Y:S01]  /*b360*/  IMAD R15, R4, UR8, R15 ;  /* 0x00000008040f7c24 */ /* 0x000fe2000f8e020f */
[----:B------:R-:W-:Y:S01]  /*b370*/  ULDC UR8, c[0x0][0x600] ;  /* 0x0001800000087ab9 */ /* 0x000fe20000000800 */
[----:B------:R-:W-:Y:S02]  /*b380*/  IMAD R14, R5, UR9, R14 ;  /* 0x00000009050e7c24 */ /* 0x000fe4000f8e020e */
[----:B------:R-:W-:Y:S02]  /*b390*/  IMAD R15, R15, UR8, R6 ;  /* 0x000000080f0f7c24 */ /* 0x000fe4000f8e0206 */
[----:B------:R-:W-:-:S03]  /*b3a0*/  IMAD.MOV.U32 R4, RZ, RZ, 0x1 ;  /* 0x00000001ff047424 */ /* 0x000fc600078e00ff */
[----:B------:R-:W-:Y:S02]  /*b3b0*/  SEL R9, R15, R14, !P1 ;  /* 0x0000000e0f097207 */ /* 0x000fe40004800000 */
[----:B------:R-:W-:-:S07]  /*b3c0*/  SEL R7, R14, R15, !P1 ;  /* 0x0000000f0e077207 */ /* 0x000fce0004800000 */
.L_x_299:
[----:B------:R-:W-:Y:S05]  /*b3d0*/  BSYNC B1 ;  /* 0x0000000000017941 */ /* 0x000fea0003800000 */
.L_x_298:
[----:B------:R-:W-:-:S13]  /*b3e0*/  LOP3.LUT P1, RZ, R4, 0xff, RZ, 0xc0, !PT ;  /* 0x000000ff04ff7812 */ /* 0x000fda000782c0ff */
[----:B------:R-:W-:Y:S05]  /*b3f0*/  @P1 BRA `(.L_x_302) ;  /* 0xfffffff000f01947 */ /* 0x000fea000383ffff */
[----:B------:R-:W-:Y:S05]  /*b400*/  BSYNC B0 ;  /* 0x0000000000007941 */ /* 0x000fea0003800000 */
.L_x_290:
[----:B------:R-:W-:-:S03]  /*b410*/  UMOV UR8, 0xffffffff ;  /* 0xffffffff00087882 */ /* 0x000fc60000000000 */
[----:B------:R-:W-:Y:S05]  /*b420*/  BRA.DIV UR8, `(.L_x_303) ;  /* 0x0000000608187947 */ /* 0x000fea000b800000 */
[----:B------:R-:W-:-:S13]  /*b430*/  ELECT P6, URZ, PT ;  /* 0x00000000003f782f */ /* 0x000fda00038c0000 */
.L_x_317:
[----:B------:R-:W-:Y:S04]  /*b440*/  BSSY B0, `(.L_x_304) ;  /* 0x000002b000007945 */ /* 0x000fe80003800000 */
[----:B------:R-:W-:Y:S05]  /*b450*/  @!P6 BRA `(.L_x_305) ;  /* 0x0000000000a4e947 */ /* 0x000fea0003800000 */
[----:B------:R-:W-:-:S04]  /*b460*/  LOP3.LUT R19, R19, 0x2, RZ, 0xfc, !PT ;  /* 0x0000000213137812 */ /* 0x000fc800078efcff */
[----:B------:R-:W-:-:S13]  /*b470*/  ISETP.NE.AND P0, PT, R19, 0x3, PT ;  /* 0x000000031300780c */ /* 0x000fda0003f05270 */
[----:B------:R-:W-:Y:S05]  /*b480*/  @!P0 BRA `(.L_x_306) ;  /* 0x0000000000048947 */ /* 0x000fea0003800000 */
[----:B------:R-:W-:Y:S01]  /*b490*/  BPT.TRAP 0x1 ;  /* 0x000000040000795c */ /* 0x000fe20000300000 */
.L_x_306:
[----:B------:R-:W0:Y:S01]  /*b4a0*/  S2R R5, SR_CgaCtaId ;  /* 0x0000000000057919 */ /* 0x000e220000008800 */
[----:B------:R-:W-:Y:S02]  /*b4b0*/  MOV R2, 0x400 ;  /* 0x0000040000027802 */ /* 0x000fe40000000f00 */
[----:B------:R-:W-:Y:S02]  /*b4c0*/  SHF.L.U32 R4, R3, 0x1f, RZ ;  /* 0x0000001f03047819 */ /* 0x000fe400000006ff */
[----:B0-----:R-:W-:-:S05]  /*b4d0*/  LEA R5, R5, R2, 0x18 ;  /* 0x0000000205057211 */ /* 0x001fca00078ec0ff */
[----:B------:R-:W-:-:S04]  /*b4e0*/  VIADD R5, R5, 0x20 ;  /* 0x0000002005057836 */ /* 0x000fc80000000000 */
[C---:B------:R-:W-:Y:S02]  /*b4f0*/  IMAD R7, R0.reuse, 0x8, R5 ;  /* 0x0000000800077824 */ /* 0x040fe400078e0205 */
[----:B------:R-:W-:Y:S02]  /*b500*/  VIADD R0, R0, 0x1 ;  /* 0x0000000100007836 */ /* 0x000fe40000000000 */
[----:B------:R-:W0:Y:S03]  /*b510*/  SYNCS.PHASECHK.TRANS64.TRYWAIT P0, [R7+URZ], R4 ;  /* 0x00000004070075a7 */ /* 0x000e26000800017f */
[----:B------:R-:W-:-:S04]  /*b520*/  ISETP.NE.AND P1, PT, R0, 0x4, PT ;  /* 0x000000040000780c */ /* 0x000fc80003f25270 */
[----:B------:R-:W-:Y:S02]  /*b530*/  SEL R2, RZ, 0x1, P1 ;  /* 0x00000001ff027807 */ /* 0x000fe40000800000 */
[----:B------:R-:W-:Y:S02]  /*b540*/  SEL R0, R0, RZ, P1 ;  /* 0x000000ff00007207 */ /* 0x000fe40000800000 */
[----:B------:R-:W-:-:S03]  /*b550*/  LOP3.LUT R9, R3, R2, RZ, 0x3c, !PT ;  /* 0x0000000203097212 */ /* 0x000fc600078e3cff */
[----:B------:R-:W-:Y:S01]  /*b560*/  IMAD R6, R0, 0x8, R5 ;  /* 0x0000000800067824 */ /* 0x000fe200078e0205 */
[----:B------:R-:W-:Y:S01]  /*b570*/  SHF.L.U32 R3, R9, 0x1f, RZ ;  /* 0x0000001f09037819 */ /* 0x000fe200000006ff */
[----:B0-----:R-:W-:Y:S06]  /*b580*/  @!P0 BRA `(.L_x_307) ;  /* 0x0000000000e08947 */ /* 0x001fec0003800000 */
.L_x_318:
[----:B------:R-:W1:Y:S01]  /*b590*/  SYNCS.PHASECHK.TRANS64.TRYWAIT P0, [R6+URZ], R3 ;  /* 0x00000003060075a7 */ /* 0x000e62000800017f */
[----:B------:R-:W-:-:S05]  /*b5a0*/  VIADD R0, R0, 0x1 ;  /* 0x0000000100007836 */ /* 0x000fca0000000000 */
[----:B------:R-:W-:-:S04]  /*b5b0*/  ISETP.NE.AND P1, PT, R0, 0x4, PT ;  /* 0x000000040000780c */ /* 0x000fc80003f25270 */
[----:B------:R-:W-:Y:S02]  /*b5c0*/  SEL R2, RZ, 0x1, P1 ;  /* 0x00000001ff027807 */ /* 0x000fe40000800000 */
[----:B------:R-:W-:Y:S02]  /*b5d0*/  SEL R0, R0, RZ, P1 ;  /* 0x000000ff00007207 */ /* 0x000fe40000800000 */
[----:B------:R-:W-:-:S03]  /*b5e0*/  LOP3.LUT R9, R9, R2, RZ, 0x3c, !PT ;  /* 0x0000000209097212 */ /* 0x000fc600078e3cff */
[----:B0-----:R-:W-:Y:S01]  /*b5f0*/  IMAD R7, R0, 0x8, R5 ;  /* 0x0000000800077824 */ /* 0x001fe200078e0205 */
[----:B------:R-:W-:Y:S01]  /*b600*/  SHF.L.U32 R4, R9, 0x1f, RZ ;  /* 0x0000001f09047819 */ /* 0x000fe200000006ff */
[----:B-1----:R-:W-:Y:S06]  /*b610*/  @!P0 BRA `(.L_x_308) ;  /* 0x0000000000d08947 */ /* 0x002fec0003800000 */
.L_x_319:
[----:B------:R-:W1:Y:S01]  /*b620*/  SYNCS.PHASECHK.TRANS64.TRYWAIT P0, [R7+URZ], R4 ;  /* 0x00000004070075a7 */ /* 0x000e62000800017f */
[----:B------:R-:W-:-:S05]  /*b630*/  VIADD R0, R0, 0x1 ;  /* 0x0000000100007836 */ /* 0x000fca0000000000 */
[----:B------:R-:W-:-:S04]  /*b640*/  ISETP.NE.AND P1, PT, R0, 0x4, PT ;  /* 0x000000040000780c */ /* 0x000fc80003f25270 */
[----:B------:R-:W-:Y:S02]  /*b650*/  SEL R2, RZ, 0x1, P1 ;  /* 0x00000001ff027807 */ /* 0x000fe40000800000 */
[----:B------:R-:W-:Y:S02]  /*b660*/  SEL R0, R0, RZ, P1 ;  /* 0x000000ff00007207 */ /* 0x000fe40000800000 */
[----:B------:R-:W-:Y:S01]  /*b670*/  LOP3.LUT R2, R9, R2, RZ, 0x3c, !PT ;  /* 0x0000000209027212 */ /* 0x000fe200078e3cff */
[----:B-1----:R-:W-:Y:S06]  /*b680*/  @!P0 BRA `(.L_x_309) ;  /* 0x0000000000c88947 */ /* 0x002fec0003800000 */
.L_x_320:
[----:B------:R-:W-:Y:S01]  /*b690*/  IMAD R5, R0, 0x8, R5 ;  /* 0x0000000800057824 */ /* 0x000fe200078e0205 */
[----:B------:R-:W-:-:S07]  /*b6a0*/  SHF.L.U32 R0, R2, 0x1f, RZ ;  /* 0x0000001f02007819 */ /* 0x000fce00000006ff */
.L_x_310:
[----:B--2---:R2:W3:Y:S02]  /*b6b0*/  SYNCS.PHASECHK.TRANS64.TRYWAIT P0, [R5+URZ], R0 ;  /* 0x00000000050075a7 */ /* 0x0044e4000800017f */
[----:B---3--:R-:W-:Y:S05]  /*b6c0*/  @!P0 NANOSLEEP.SYNCS 0x989680 ;  /* 0x009896800000895d */ /* 0x008fea0003900000 */
[----:B------:R-:W3:Y:S02]  /*b6d0*/  @!P0 SYNCS.PHASECHK.TRANS64 P0, [R5+URZ], R0 ;  /* 0x00000000050085a7 */ /* 0x000ee4000800007f */
[----:B---3--:R-:W-:Y:S05]  /*b6e0*/  @!P0 BRA `(.L_x_310) ;  /* 0xfffffffc00f08947 */ /* 0x008fea000383ffff */
.L_x_305:
[----:B------:R-:W-:Y:S05]  /*b6f0*/  BSYNC B0 ;  /* 0x0000000000007941 */ /* 0x000fea0003800000 */
.L_x_304:
[----:B------:R-:W-:Y:S05]  /*b700*/  EXIT ;  /* 0x000000000000794d */ /* 0x000fea0003800000 */
.L_x_17:
[----:B---3--:R3:W4:Y:S02]  /*b710*/  SYNCS.PHASECHK.TRANS64.TRYWAIT P1, [R3+URZ], R0 ;  /* 0x00000000030075a7 */ /* 0x008724000802017f */
[----:B----4-:R-:W-:Y:S05]  /*b720*/  @!P1 NANOSLEEP.SYNCS 0x989680 ;  /* 0x009896800000995d */ /* 0x010fea0003900000 */
[----:B------:R-:W4:Y:S02]  /*b730*/  @!P1 SYNCS.PHASECHK.TRANS64 P1, [R3+URZ], R0 ;  /* 0x00000000030095a7 */ /* 0x000f24000802007f */
[----:B----4-:R-:W-:Y:S05]  /*b740*/  @!P1 BRA `(.L_x_17) ;  /* 0xfffffffc00f09947 */ /* 0x010fea000383ffff */
[----:B------:R-:W-:Y:S05]  /*b750*/  BRA `(.L_x_16) ;  /* 0xffffff5800ac7947 */ /* 0x000fea000383ffff */
.L_x_22:
[----:B-1----:R-:W-:-:S04]  /*b760*/  IMAD.U32 R4, RZ, RZ, UR8 ;  /* 0x00000008ff047e24 */ /* 0x002fc8000f8e00ff */
[----:B------:R1:W2:Y:S03]  /*b770*/  SYNCS.PHASECHK.TRANS64.TRYWAIT P1, [R4+URZ], R3 ;  /* 0x00000003040075a7 */ /* 0x0002a6000802017f */
[----:B--2---:R-:W-:Y:S05]  /*b780*/  @!P1 NANOSLEEP.SYNCS 0x989680 ;  /* 0x009896800000995d */ /* 0x004fea0003900000 */
[----:B------:R-:W2:Y:S02]  /*b790*/  @!P1 SYNCS.PHASECHK.TRANS64 P1, [R4+URZ], R3 ;  /* 0x00000003040095a7 */ /* 0x000ea4000802007f */
[----:B--2---:R-:W-:Y:S05]  /*b7a0*/  @!P1 BRA `(.L_x_22) ;  /* 0xfffffffc00ec9947 */ /* 0x004fea000383ffff */
[----:B------:R-:W-:Y:S05]  /*b7b0*/  BRA `(.L_x_21) ;  /* 0xffffff5c00987947 */ /* 0x000fea000383ffff */
.L_x_291:
[----:B------:R-:W-:Y:S01]  /*b7c0*/  BSSY B1, `(.L_x_311) ;  /* 0x0000006000017945 */ /* 0x000fe20003800000 */
[----:B------:R-:W-:-:S07]  /*b7d0*/  IMAD.MOV.U32 R15, RZ, RZ, -0x1 ;  /* 0xffffffffff0f7424 */ /* 0x000fce00078e00ff */
[----:B------:R-:W-:Y:S05]  /*b7e0*/  WARPSYNC.COLLECTIVE R15, `(.L_x_312) ;  /* 0x000000000f0c7348 */ /* 0x000fea0003c00000 */
[----:B------:R-:W-:Y:S02]  /*b7f0*/  ELECT P6, UR62, PT ;  /* 0x00000000003e782f */ /* 0x000fe400038c0000 */
[----:B------:R-:W-:Y:S01]  /*b800*/  MOV R14, UR62 ;  /* 0x0000003e000e7c02 */ /* 0x000fe20008000f00 */
[----:B------:R-:W-:Y:S10]  /*b810*/  ENDCOLLECTIVE ;  /* 0x000000000000791b */ /* 0x000ff40003800000 */
.L_x_312:
[----:B------:R-:W-:Y:S05]  /*b820*/  BSYNC B1 ;  /* 0x0000000000017941 */ /* 0x000fea0003800000 */
.L_x_311:
[----:B------:R-:W-:Y:S05]  /*b830*/  BRA `(.L_x_313) ;  /* 0xffffffec00ec7947 */ /* 0x000fea000383ffff */
.L_x_294:
[----:B0-----:R0:W1:Y:S02]  /*b840*/  SYNCS.PHASECHK.TRANS64.TRYWAIT P1, [R12+URZ+0x20], R7 ;  /* 0x000020070c0075a7 */ /* 0x001064000802017f */
[----:B-1----:R-:W-:Y:S05]  /*b850*/  @!P1 NANOSLEEP.SYNCS 0x989680 ;  /* 0x009896800000995d */ /* 0x002fea0003900000 */
[----:B------:R-:W1:Y:S02]  /*b860*/  @!P1 SYNCS.PHASECHK.TRANS64 P1, [R12+URZ+0x20], R7 ;  /* 0x000020070c0095a7 */ /* 0x000e64000802007f */
[----:B-1----:R-:W-:Y:S05]  /*b870*/  @!P1 BRA `(.L_x_294) ;  /* 0xfffffffc00f09947 */ /* 0x002fea000383ffff */
[----:B------:R-:W-:Y:S05]  /*b880*/  BRA `(.L_x_314) ;  /* 0xfffffff000307947 */ /* 0x000fea000383ffff */
.L_x_303:
[----:B------:R-:W-:Y:S01]  /*b890*/  BSSY B0, `(.L_x_315) ;  /* 0x0000006000007945 */ /* 0x000fe20003800000 */
[----:B------:R-:W-:-:S07]  /*b8a0*/  IMAD.MOV.U32 R15, RZ, RZ, -0x1 ;  /* 0xffffffffff0f7424 */ /* 0x000fce00078e00ff */
[----:B------:R-:W-:Y:S05]  /*b8b0*/  WARPSYNC.COLLECTIVE R15, `(.L_x_316) ;  /* 0x000000000f0c7348 */ /* 0x000fea0003c00000 */
[----:B------:R-:W-:Y:S02]  /*b8c0*/  ELECT P6, UR62, PT ;  /* 0x00000000003e782f */ /* 0x000fe400038c0000 */
[----:B------:R-:W-:Y:S01]  /*b8d0*/  MOV R14, UR62 ;  /* 0x0000003e000e7c02 */ /* 0x000fe20008000f00 */
[----:B------:R-:W-:Y:S10]  /*b8e0*/  ENDCOLLECTIVE ;  /* 0x000000000000791b */ /* 0x000ff40003800000 */
.L_x_316:
[----:B------:R-:W-:Y:S05]  /*b8f0*/  BSYNC B0 ;  /* 0x0000000000007941 */ /* 0x000fea0003800000 */
.L_x_315:
[----:B------:R-:W-:Y:S05]  /*b900*/  BRA `(.L_x_317) ;  /* 0xfffffff800cc7947 */ /* 0x000fea000383ffff */
.L_x_307:
[----:B0-----:R0:W1:Y:S02]  /*b910*/  SYNCS.PHASECHK.TRANS64.TRYWAIT P0, [R7+URZ], R4 ;  /* 0x00000004070075a7 */ /* 0x001064000800017f */
[----:B-1----:R-:W-:Y:S05]  /*b920*/  @!P0 NANOSLEEP.SYNCS 0x989680 ;  /* 0x009896800000895d */ /* 0x002fea0003900000 */
[----:B------:R-:W1:Y:S02]  /*b930*/  @!P0 SYNCS.PHASECHK.TRANS64 P0, [R7+URZ], R4 ;  /* 0x00000004070085a7 */ /* 0x000e64000800007f */
[----:B-1----:R-:W-:Y:S05]  /*b940*/  @!P0 BRA `(.L_x_307) ;  /* 0xfffffffc00f08947 */ /* 0x002fea000383ffff */
[----:B------:R-:W-:Y:S05]  /*b950*/  BRA `(.L_x_318) ;  /* 0xfffffffc000c7947 */ /* 0x000fea000383ffff */
.L_x_308:
[----:B0-----:R0:W1:Y:S02]  /*b960*/  SYNCS.PHASECHK.TRANS64.TRYWAIT P0, [R6+URZ], R3 ;  /* 0x00000003060075a7 */ /* 0x001064000800017f */
[----:B-1----:R-:W-:Y:S05]  /*b970*/  @!P0 NANOSLEEP.SYNCS 0x989680 ;  /* 0x009896800000895d */ /* 0x002fea0003900000 */
[----:B------:R-:W1:Y:S02]  /*b980*/  @!P0 SYNCS.PHASECHK.TRANS64 P0, [R6+URZ], R3 ;  /* 0x00000003060085a7 */ /* 0x000e64000800007f */
[----:B-1----:R-:W-:Y:S05]  /*b990*/  @!P0 BRA `(.L_x_308) ;  /* 0xfffffffc00f08947 */ /* 0x002fea000383ffff */
[----:B------:R-:W-:Y:S05]  /*b9a0*/  BRA `(.L_x_319) ;  /* 0xfffffffc001c7947 */ /* 0x000fea000383ffff */
.L_x_309:
[----:B-1----:R1:W2:Y:S02]  /*b9b0*/  SYNCS.PHASECHK.TRANS64.TRYWAIT P0, [R7+URZ], R4 ;  /* 0x00000004070075a7 */ /* 0x0022a4000800017f */
[----:B--2---:R-:W-:Y:S05]  /*b9c0*/  @!P0 NANOSLEEP.SYNCS 0x989680 ;  /* 0x009896800000895d */ /* 0x004fea0003900000 */
[----:B------:R-:W2:Y:S02]  /*b9d0*/  @!P0 SYNCS.PHASECHK.TRANS64 P0, [R7+URZ], R4 ;  /* 0x00000004070085a7 */ /* 0x000ea4000800007f */
[----:B--2---:R-:W-:Y:S05]  /*b9e0*/  @!P0 BRA `(.L_x_309) ;  /* 0xfffffffc00f08947 */ /* 0x004fea000383ffff */
[----:B------:R-:W-:Y:S05]  /*b9f0*/  BRA `(.L_x_320) ;  /* 0xfffffffc00247947 */ /* 0x000fea000383ffff */
.L_x_321:
[----:B------:R-:W-:-:S00]  /*ba00*/  BRA `(.L_x_321) ;  /* 0xfffffffc00fc7947 */ /* 0x000fc0000383ffff */
[----:B------:R-:W-:-:S00]  /*ba10*/  NOP ;  /* 0x0000000000007918 */ /* 0x000fc00000000000 */
        /* <DEDUP_REMOVED lines=14> */
.L_x_322:


//--------------------- .nv.global.init           --------------------------
	.section	.nv.global.init,"aw",@progbits
.nv.global.init:
	.type		$str$22,@object
	.size		$str$22,($str$23 - $str$22)
$str$22:
        /*0000*/ 	.byte	0x6b, 0x5f, 0x74, 0x69, 0x6c, 0x65, 0x5f, 0x63, 0x6f, 0x75, 0x6e, 0x74, 0x20, 0x3e, 0x3d, 0x20
        /*0010*/ 	.byte	0x31, 0x00
	.type		$str$23,@object
	.size		$str$23,(__unnamed_1 - $str$23)
$str$23:
        /*0012*/ 	.byte	0x2f, 0x74, 0x6d, 0x70, 0x2f, 0x63, 0x75, 0x74, 0x6c, 0x61, 0x73, 0x73, 0x5f, 0x73, 0x77, 0x65
        /*0022*/ 	.byte	0x65, 0x70, 0x5f, 0x73, 0x72, 0x63, 0x2f, 0x69, 0x6e, 0x63, 0x6c, 0x75, 0x64, 0x65, 0x2f, 0x63
        /*0032*/ 	.byte	0x75, 0x74, 0x6c, 0x61, 0x73, 0x73, 0x2f, 0x67, 0x65, 0x6d, 0x6d, 0x2f, 0x63, 0x6f, 0x6c, 0x6c
        /*0042*/ 	.byte	0x65, 0x63, 0x74, 0x69, 0x76, 0x65, 0x2f, 0x73, 0x6d, 0x39, 0x30, 0x5f, 0x6d, 0x6d, 0x61, 0x5f
        /*0052*/ 	.byte	0x74, 0x6d, 0x61, 0x5f, 0x67, 0x6d, 0x6d, 0x61, 0x5f, 0x73, 0x73, 0x5f, 0x77, 0x61, 0x72, 0x70
        /*0062*/ 	.byte	0x73, 0x70, 0x65, 0x63, 0x69, 0x61, 0x6c, 0x69, 0x7a, 0x65, 0x64, 0x2e, 0x68, 0x70, 0x70, 0x00
	.type		__unnamed_1,@object
	.size		__unnamed_1,(.L_0 - __unnamed_1)
__unnamed_1:
        /*0072*/ 	.byte	0x76, 0x6f, 0x69, 0x64, 0x20, 0x63, 0x75, 0x74, 0x6c, 0x61, 0x73, 0x73, 0x3a, 0x3a, 0x67, 0x65
        /* <DEDUP_REMOVED lines=180> */
        /*0bc2*/ 	.byte	0x6e, 0x74, 0x69, 0x74, 0x79, 0x5d, 0x00
.L_0:


//--------------------- .nv.shared._ZN7cutlass13device_kernelINS_4gemm6kernel13GemmUniversalIN4cute5tupleIJiiiiEEENS1_10collective13CollectiveMmaINS1_34MainloopSm90TmaGmmaWarpSpecializedILi4ENS5_IJNS4_1CILi1EEESB_SB_EEENS1_35KernelTmaWarpSpecializedCooperativeEEENS5_IJNSA_ILi128EEENSA_ILi256EEENSA_ILi64EEEEEENS_10bfloat16_tENS5_IJlSB_lEEESJ_NS5_IJSB_llEEENS4_8TiledMMAINS4_8MMA_AtomIJNS4_4SM904GMMA28MMA_64x256x16_F32BF16BF16_SSILNSP_5MajorE0ELSR_1ELNSP_7ScaleInE1ELSS_1EEEEEENS4_6LayoutINS5_IJNSA_ILi2EEESB_SB_EEENS5_IJSB_NSA_ILi0EEESY_EEEEENS5_IJNS4_10UnderscoreES11_S11_EEEEENS4_13SM90_TMA_LOADENS4_14ComposedLayoutINS4_7SwizzleILi3ELi4ELi3EEENS4_18smem_ptr_flag_bitsILi16EEENSV_INS5_IJNSA_ILi8EEESH_EEENS5_IJSH_SB_EEEEEEEvNS4_8identityES14_NS15_IS17_S19_NSV_INS5_IJSH_S1A_EEENS5_IJSB_SH_EEEEEEEvS1F_EENS_8epilogue10collective6detail29Sm90TmaWarpSpecializedAdapterINS1M_15DefaultEpilogueISJ_SK_SK_NS1L_6thread17LinearCombinationISJ_Li1EffLNS1Q_9ScaleType4KindE0ELNS_15FloatRoundStyleE2ESJ_EENS1_15EpilogueDefaultEEEEEvvEEEEvNT_6ParamsE --------------------------
	.section	.nv.shared._ZN7cutlass13device_kernelINS_4gemm6kernel13GemmUniversalIN4cute5tupleIJiiiiEEENS1_10collective13CollectiveMmaINS1_34MainloopSm90TmaGmmaWarpSpecializedILi4ENS5_IJNS4_1CILi1EEESB_SB_EEENS1_35KernelTmaWarpSpecializedCooperativeEEENS5_IJNSA_ILi128EEENSA_ILi256EEENSA_ILi64EEEEEENS_10bfloat16_tENS5_IJlSB_lEEESJ_NS5_IJSB_llEEENS4_8TiledMMAINS4_8MMA_AtomIJNS4_4SM904GMMA28MMA_64x256x16_F32BF16BF16_SSILNSP_5MajorE0ELSR_1ELNSP_7ScaleInE1ELSS_1EEEEEENS4_6LayoutINS5_IJNSA_ILi2EEESB_SB_EEENS5_IJSB_NSA_ILi0EEESY_EEEEENS5_IJNS4_10UnderscoreES11_S11_EEEEENS4_13SM90_TMA_LOADENS4_14ComposedLayoutINS4_7SwizzleILi3ELi4ELi3EEENS4_18smem_ptr_flag_bitsILi16EEENSV_INS5_IJNSA_ILi8EEESH_EEENS5_IJSH_SB_EEEEEEEvNS4_8identityES14_NS15_IS17_S19_NSV_INS5_IJSH_S1A_EEENS5_IJSB_SH_EEEEEEEvS1F_EENS_8epilogue10collective6detail29Sm90TmaWarpSpecializedAdapterINS1M_15DefaultEpilogueISJ_SK_SK_NS1L_6thread17LinearCombinationISJ_Li1EffLNS1Q_9ScaleType4KindE0ELNS_15FloatRoundStyleE2ESJ_EENS1_15EpilogueDefaultEEEEEvvEEEEvNT_6ParamsE,"aw",@nobits
	.sectionflags	@""
	.align	16
	.zero		1024


//--------------------- .nv.shared.reserved.0     --------------------------
	.section	.nv.shared.reserved.0,"aw",@nobits
	.weak		__nv_reservedSMEM_offset_0_alias
	.size		__nv_reservedSMEM_offset_0_alias, 0, 0
	.other		__nv_reservedSMEM_offset_0_alias,@"STO_CUDA_RESERVED_SHARED STV_DEFAULT"
__nv_reservedSMEM_offset_0_alias:
	.zero		0


//--------------------- .nv.global                --------------------------
	.section	.nv.global,"aw",@nobits
.nv.global:
	.type		_ZN39_INTERNAL_49d48073_4_k_cu_57285455_27984cute1_E,@object
	.size		_ZN39_INTERNAL_49d48073_4_k_cu_57285455_27984cute1_E,(_ZN39_INTERNAL_49d48073_4_k_cu_57285455_27984cuda3std3__45__cpo6cbeginE - _ZN39_INTERNAL_49d48073_4_k_cu_57285455_27984cute1_E)
_ZN39_INTERNAL_49d48073_4_k_cu_57285455_27984cute1_E:
	.zero		1
	.type		_ZN39_INTERNAL_49d48073_4_k_cu_57285455_27984cuda3std3__45__cpo6cbeginE,@object
	.size		_ZN39_INTERNAL_49d48073_4_k_cu_57285455_27984cuda3std3__45__cpo6cbeginE,(_ZN39_INTERNAL_49d48073_4_k_cu_57285455_27984cuda3std3__48in_placeE - _ZN39_INTERNAL_49d48073_4_k_cu_57285455_27984cuda3std3__45__cpo6cbeginE)
_ZN39_INTERNAL_49d48073_4_k_cu_57285455_27984cuda3std3__45__cpo6cbeginE:
	.zero		1
	.type		_ZN39_INTERNAL_49d48073_4_k_cu_57285455_27984cuda3std3__48in_placeE,@object
	.size		_ZN39_INTERNAL_49d48073_4_k_cu_57285455_27984cuda3std3__48in_placeE,(_ZN39_INTERNAL_49d48073_4_k_cu_57285455_27984cuda3std6ranges3__45__cpo9iter_moveE - _ZN39_INTERNAL_49d48073_4_k_cu_57285455_27984cuda3std3__48in_placeE)
_ZN39_INTERNAL_49d48073_4_k_cu_57285455_27984cuda3std3__48in_placeE:
	.zero		1
	.type		_ZN39_INTERNAL_49d48073_4_k_cu_57285455_27984cuda3std6ranges3__45__cpo9iter_moveE,@object
	.size		_ZN39_INTERNAL_49d48073_4_k_cu_57285455_27984cuda3std6ranges3__45__cpo9iter_moveE,(_ZN39_INTERNAL_49d48073_4_k_cu_57285455_27984cuda3std3__45__cpo5beginE - _ZN39_INTERNAL_49d48073_4_k_cu_57285455_27984cuda3std6ranges3__45__cpo9iter_moveE)
_ZN39_INTERNAL_49d48073_4_k_cu_57285455_27984cuda3std6ranges3__45__cpo9iter_moveE:
	.zero		1
	.type		_ZN39_INTERNAL_49d48073_4_k_cu_57285455_27984cuda3std3__45__cpo5beginE,@object
	.size		_ZN39_INTERNAL_49d48073_4_k_cu_57285455_27984cuda3std3__45__cpo5beginE,(_ZN39_INTERNAL_49d48073_4_k_cu_57285455_27984cuda3std3__441_GLOBAL__N__49d48073_4_k_cu_57285455_27986ignoreE - _ZN39_INTERNAL_49d48073_4_k_cu_57285455_27984cuda3std3__45__cpo5beginE)
_ZN39_INTERNAL_49d48073_4_k_cu_57285455_27984cuda3std3__45__cpo5beginE:
	.zero		1
	.type		_ZN39_INTERNAL_49d48073_4_k_cu_57285455_27984cuda3std3__441_GLOBAL__N__49d48073_4_k_cu_57285455_27986ignoreE,@object
	.size		_ZN39_INTERNAL_49d48073_4_k_cu_57285455_27984cuda3std3__441_GLOBAL__N__49d48073_4_k_cu_57285455_27986ignoreE,(_ZN39_INTERNAL_49d48073_4_k_cu_57285455_27984cute7productE - _ZN39_INTERNAL_49d48073_4_k_cu_57285455_27984cuda3std3__441_GLOBAL__N__49d48073_4_k_cu_57285455_27986ignoreE)
_ZN39_INTERNAL_49d48073_4_k_cu_57285455_27984cuda3std3__441_GLOBAL__N__49d48073_4_k_cu_57285455_27986ignoreE:
	.zero		1
	.type		_ZN39_INTERNAL_49d48073_4_k_cu_57285455_27984cute7productE,@object
	.size		_ZN39_INTERNAL_49d48073_4_k_cu_57285455_27984cute7productE,(_ZN39_INTERNAL_49d48073_4_k_cu_57285455_27984cuda3std3__45__cpo3endE - _ZN39_INTERNAL_49d48073_4_k_cu_57285455_27984cute7productE)
_ZN39_INTERNAL_49d48073_4_k_cu_57285455_27984cute7productE:
	.zero		1
	.type		_ZN39_INTERNAL_49d48073_4_k_cu_57285455_27984cuda3std3__45__cpo3endE,@object
	.size		_ZN39_INTERNAL_49d48073_4_k_cu_57285455_27984cuda3std3__45__cpo3endE,(_ZN39_INTERNAL_49d48073_4_k_cu_57285455_27984cuda3std3__419piecewise_constructE - _ZN39_INTERNAL_49d48073_4_k_cu_57285455_27984cuda3std3__45__cpo3endE)
_ZN39_INTERNAL_49d48073_4_k_cu_57285455_27984cuda3std3__45__cpo3endE:
	.zero		1
	.type		_ZN39_INTERNAL_49d48073_4_k_cu_57285455_27984cuda3std3__419piecewise_constructE,@object
	.size		_ZN39_INTERNAL_49d48073_4_k_cu_57285455_27984cuda3std3__419piecewise_constructE,(_ZN39_INTERNAL_49d48073_4_k_cu_57285455_27984cuda3std3__45__cpo4cendE - _ZN39_INTERNAL_49d48073_4_k_cu_57285455_27984cuda3std3__419piecewise_constructE)
_ZN39_INTERNAL_49d48073_4_k_cu_57285455_27984cuda3std3__419piecewise_constructE:
	.zero		1
	.type		_ZN39_INTERNAL_49d48073_4_k_cu_57285455_27984cuda3std3__45__cpo4cendE,@object
	.size		_ZN39_INTERNAL_49d48073_4_k_cu_57285455_27984cuda3std3__45__cpo4cendE,(_ZN39_INTERNAL_49d48073_4_k_cu_57285455_27984cuda3std6ranges3__45__cpo4swapE - _ZN39_INTERNAL_49d48073_4_k_cu_57285455_27984cuda3std3__45__cpo4cendE)
_ZN39_INTERNAL_49d48073_4_k_cu_57285455_27984cuda3std3__45__cpo4cendE:
	.zero		1
	.type		_ZN39_INTERNAL_49d48073_4_k_cu_57285455_27984cuda3std6ranges3__45__cpo4swapE,@object
	.size		_ZN39_INTERNAL_49d48073_4_k_cu_57285455_27984cuda3std6ranges3__45__cpo4swapE,(.L_8 - _ZN39_INTERNAL_49d48073_4_k_cu_57285455_27984cuda3std6ranges3__45__cpo4swapE)
_ZN39_INTERNAL_49d48073_4_k_cu_57285455_27984cuda3std6ranges3__45__cpo4swapE:
	.zero		1
.L_8:


//--------------------- .nv.constant0._ZN7cutlass13device_kernelINS_4gemm6kernel13GemmUniversalIN4cute5tupleIJiiiiEEENS1_10collective13CollectiveMmaINS1_34MainloopSm90TmaGmmaWarpSpecializedILi4ENS5_IJNS4_1CILi1EEESB_SB_EEENS1_35KernelTmaWarpSpecializedCooperativeEEENS5_IJNSA_ILi128EEENSA_ILi256EEENSA_ILi64EEEEEENS_10bfloat16_tENS5_IJlSB_lEEESJ_NS5_IJSB_llEEENS4_8TiledMMAINS4_8MMA_AtomIJNS4_4SM904GMMA28MMA_64x256x16_F32BF16BF16_SSILNSP_5MajorE0ELSR_1ELNSP_7ScaleInE1ELSS_1EEEEEENS4_6LayoutINS5_IJNSA_ILi2EEESB_SB_EEENS5_IJSB_NSA_ILi0EEESY_EEEEENS5_IJNS4_10UnderscoreES11_S11_EEEEENS4_13SM90_TMA_LOADENS4_14ComposedLayoutINS4_7SwizzleILi3ELi4ELi3EEENS4_18smem_ptr_flag_bitsILi16EEENSV_INS5_IJNSA_ILi8EEESH_EEENS5_IJSH_SB_EEEEEEEvNS4_8identityES14_NS15_IS17_S19_NSV_INS5_IJSH_S1A_EEENS5_IJSB_SH_EEEEEEEvS1F_EENS_8epilogue10collective6detail29Sm90TmaWarpSpecializedAdapterINS1M_15DefaultEpilogueISJ_SK_SK_NS1L_6thread17LinearCombinationISJ_Li1EffLNS1Q_9ScaleType4KindE0ELNS_15FloatRoundStyleE2ESJ_EENS1_15EpilogueDefaultEEEEEvvEEEEvNT_6ParamsE --------------------------
	.section	.nv.constant0._ZN7cutlass13device_kernelINS_4gemm6kernel13GemmUniversalIN4cute5tupleIJiiiiEEENS1_10collective13CollectiveMmaINS1_34MainloopSm90TmaGmmaWarpSpecializedILi4ENS5_IJNS4_1CILi1EEESB_SB_EEENS1_35KernelTmaWarpSpecializedCooperativeEEENS5_IJNSA_ILi128EEENSA_ILi256EEENSA_ILi64EEEEEENS_10bfloat16_tENS5_IJlSB_lEEESJ_NS5_IJSB_llEEENS4_8TiledMMAINS4_8MMA_AtomIJNS4_4SM904GMMA28MMA_64x256x16_F32BF16BF16_SSILNSP_5MajorE0ELSR_1ELNSP_7ScaleInE1ELSS_1EEEEEENS4_6LayoutINS5_IJNSA_ILi2EEESB_SB_EEENS5_IJSB_NSA_ILi0EEESY_EEEEENS5_IJNS4_10UnderscoreES11_S11_EEEEENS4_13SM90_TMA_LOADENS4_14ComposedLayoutINS4_7SwizzleILi3ELi4ELi3EEENS4_18smem_ptr_flag_bitsILi16EEENSV_INS5_IJNSA_ILi8EEESH_EEENS5_IJSH_SB_EEEEEEEvNS4_8identityES14_NS15_IS17_S19_NSV_INS5_IJSH_S1A_EEENS5_IJSB_SH_EEEEEEEvS1F_EENS_8epilogue10collective6detail29Sm90TmaWarpSpecializedAdapterINS1M_15DefaultEpilogueISJ_SK_SK_NS1L_6thread17LinearCombinationISJ_Li1EffLNS1Q_9ScaleType4KindE0ELNS_15FloatRoundStyleE2ESJ_EENS1_15EpilogueDefaultEEEEEvvEEEEvNT_6ParamsE,"a",@progbits
	.sectionflags	@""
	.align	4
.nv.constant0._ZN7cutlass13device_kernelINS_4gemm6kernel13GemmUniversalIN4cute5tupleIJiiiiEEENS1_10collective13CollectiveMmaINS1_34MainloopSm90TmaGmmaWarpSpecializedILi4ENS5_IJNS4_1CILi1EEESB_SB_EEENS1_35KernelTmaWarpSpecializedCooperativeEEENS5_IJNSA_ILi128EEENSA_ILi256EEENSA_ILi64EEEEEENS_10bfloat16_tENS5_IJlSB_lEEESJ_NS5_IJSB_llEEENS4_8TiledMMAINS4_8MMA_AtomIJNS4_4SM904GMMA28MMA_64x256x16_F32BF16BF16_SSILNSP_5MajorE0ELSR_1ELNSP_7ScaleInE1ELSS_1EEEEEENS4_6LayoutINS5_IJNSA_ILi2EEESB_SB_EEENS5_IJSB_NSA_ILi0EEESY_EEEEENS5_IJNS4_10UnderscoreES11_S11_EEEEENS4_13SM90_TMA_LOADENS4_14ComposedLayoutINS4_7SwizzleILi3ELi4ELi3EEENS4_18smem_ptr_flag_bitsILi16EEENSV_INS5_IJNSA_ILi8EEESH_EEENS5_IJSH_SB_EEEEEEEvNS4_8identityES14_NS15_IS17_S19_NSV_INS5_IJSH_S1A_EEENS5_IJSB_SH_EEEEEEEvS1F_EENS_8epilogue10collective6detail29Sm90TmaWarpSpecializedAdapterINS1M_15DefaultEpilogueISJ_SK_SK_NS1L_6thread17LinearCombinationISJ_Li1EffLNS1Q_9ScaleType4KindE0ELNS_15FloatRoundStyleE2ESJ_EENS1_15EpilogueDefaultEEEEEvvEEEEvNT_6ParamsE:
	.zero		1664


//--------------------- SYMBOLS --------------------------

	.type		.nv.reservedSmem.offset0,@object
	.size		.nv.reservedSmem.offset0,0x4
	.type		__assertfail,@function
